//
// Generated by NVIDIA NVVM Compiler
//
// Compiler Build ID: CL-36424714
// Cuda compilation tools, release 13.0, V13.0.88
// Based on NVVM 20.0.0
//

.version 9.0
.target sm_100
.address_size 64

	// .globl	_Z8pulseBinP7double2
.func  (.param .align 16 .b8 func_retval0[16]) __internal_trig_reduction_slowpathd
(
	.param .b64 __internal_trig_reduction_slowpathd_param_0
)
;
// _ZZ16jacobiNLSPassOneP7double2S0_S0_S0_ddE2Vs has been demoted
// _ZZ16jacobiNLSPassTwoP7double2S0_S0_S0_ddE2Vs has been demoted
.global .align 8 .b8 __cudart_i2opi_d[144] = {8, 93, 141, 31, 177, 95, 251, 107, 234, 146, 82, 138, 247, 57, 7, 61, 123, 241, 229, 235, 199, 186, 39, 117, 45, 234, 95, 158, 102, 63, 70, 79, 183, 9, 203, 39, 207, 126, 54, 109, 31, 109, 10, 90, 139, 17, 47, 239, 15, 152, 5, 222, 255, 151, 248, 31, 59, 40, 249, 189, 139, 95, 132, 156, 244, 57, 83, 131, 57, 214, 145, 57, 65, 126, 95, 180, 38, 112, 156, 233, 132, 68, 187, 46, 245, 53, 130, 232, 62, 167, 41, 177, 28, 235, 29, 254, 28, 146, 209, 9, 234, 46, 73, 6, 224, 210, 77, 66, 58, 110, 36, 183, 97, 197, 187, 222, 171, 99, 81, 254, 65, 144, 67, 60, 153, 149, 98, 219, 192, 221, 52, 245, 209, 87, 39, 252, 41, 21, 68, 78, 110, 131, 249, 162};
.global .align 16 .b8 __cudart_sin_cos_coeffs[128] = {70, 210, 176, 44, 241, 229, 90, 190, 146, 227, 172, 105, 227, 29, 199, 62, 161, 98, 219, 25, 160, 1, 42, 191, 24, 8, 17, 17, 17, 17, 129, 63, 84, 85, 85, 85, 85, 85, 197, 191, 0, 0, 0, 0, 0, 0, 0, 0, 0, 0, 0, 0, 0, 0, 0, 0, 100, 129, 253, 32, 131, 255, 168, 189, 40, 133, 239, 193, 167, 238, 33, 62, 217, 230, 6, 142, 79, 126, 146, 190, 233, 188, 221, 25, 160, 1, 250, 62, 71, 93, 193, 22, 108, 193, 86, 191, 81, 85, 85, 85, 85, 85, 165, 63, 0, 0, 0, 0, 0, 0, 224, 191, 0, 0, 0, 0, 0, 0, 240, 63};

.visible .entry _Z8pulseBinP7double2(
	.param .u64 .ptr .align 1 _Z8pulseBinP7double2_param_0
)
{
	.reg .pred 	%p<2>;
	.reg .b32 	%r<6>;
	.reg .b64 	%rd<5>;
	.reg .b64 	%fd<3>;

	ld.param.u64 	%rd1, [_Z8pulseBinP7double2_param_0];
	mov.u32 	%r2, %ctaid.x;
	mov.u32 	%r3, %ntid.x;
	mov.u32 	%r4, %tid.x;
	mad.lo.s32 	%r1, %r2, %r3, %r4;
	add.s32 	%r5, %r1, -114689;
	setp.gt.u32 	%p1, %r5, 32766;
	@%p1 bra 	$L__BB0_2;
	cvta.to.global.u64 	%rd2, %rd1;
	mul.wide.u32 	%rd3, %r1, 16;
	add.s64 	%rd4, %rd2, %rd3;
	mov.f64 	%fd1, 0d0000000000000000;
	mov.f64 	%fd2, 0d3FF0000000000000;
	st.global.v2.f64 	[%rd4], {%fd2, %fd1};
$L__BB0_2:
	ret;

}
	// .globl	_Z8pulseSinP7double2
.visible .entry _Z8pulseSinP7double2(
	.param .u64 .ptr .align 1 _Z8pulseSinP7double2_param_0
)
{
	.reg .pred 	%p<5>;
	.reg .b32 	%r<14>;
	.reg .b64 	%rd<9>;
	.reg .b64 	%fd<35>;

	ld.param.u64 	%rd1, [_Z8pulseSinP7double2_param_0];
	mov.u32 	%r5, %ctaid.x;
	mov.u32 	%r6, %ntid.x;
	mov.u32 	%r7, %tid.x;
	mad.lo.s32 	%r1, %r5, %r6, %r7;
	cvt.rn.f64.s32 	%fd7, %r1;
	fma.rn.f64 	%fd1, %fd7, 0d3F49000640019000, 0dC059000000000000;
	abs.f64 	%fd2, %fd1;
	setp.neu.f64 	%p1, %fd2, 0d7FF0000000000000;
	@%p1 bra 	$L__BB1_2;
	mov.f64 	%fd13, 0d0000000000000000;
	mul.rn.f64 	%fd34, %fd1, %fd13;
	mov.b32 	%r13, 0;
	bra.uni 	$L__BB1_4;
$L__BB1_2:
	mul.f64 	%fd8, %fd1, 0d3FE45F306DC9C883;
	cvt.rni.s32.f64 	%r13, %fd8;
	cvt.rn.f64.s32 	%fd9, %r13;
	fma.rn.f64 	%fd10, %fd9, 0dBFF921FB54442D18, %fd1;
	fma.rn.f64 	%fd11, %fd9, 0dBC91A62633145C00, %fd10;
	fma.rn.f64 	%fd34, %fd9, 0dB97B839A252049C0, %fd11;
	setp.ltu.f64 	%p2, %fd2, 0d41E0000000000000;
	@%p2 bra 	$L__BB1_4;
	{ // callseq 0, 0
	.param .b64 param0;
	st.param.f64 	[param0], %fd1;
	.param .align 16 .b8 retval0[16];
	call.uni (retval0), 
	__internal_trig_reduction_slowpathd, 
	(
	param0
	);
	ld.param.f64 	%fd34, [retval0];
	ld.param.b32 	%r13, [retval0+8];
	} // callseq 0
$L__BB1_4:
	cvta.to.global.u64 	%rd2, %rd1;
	shl.b32 	%r10, %r13, 6;
	cvt.u64.u32 	%rd3, %r10;
	and.b64  	%rd4, %rd3, 64;
	mov.u64 	%rd5, __cudart_sin_cos_coeffs;
	add.s64 	%rd6, %rd5, %rd4;
	mul.rn.f64 	%fd14, %fd34, %fd34;
	and.b32  	%r11, %r13, 1;
	setp.eq.b32 	%p3, %r11, 1;
	selp.f64 	%fd15, 0dBDA8FF8320FD8164, 0d3DE5DB65F9785EBA, %p3;
	ld.global.nc.v2.f64 	{%fd16, %fd17}, [%rd6];
	fma.rn.f64 	%fd18, %fd15, %fd14, %fd16;
	fma.rn.f64 	%fd19, %fd18, %fd14, %fd17;
	ld.global.nc.v2.f64 	{%fd20, %fd21}, [%rd6+16];
	fma.rn.f64 	%fd22, %fd19, %fd14, %fd20;
	fma.rn.f64 	%fd23, %fd22, %fd14, %fd21;
	ld.global.nc.v2.f64 	{%fd24, %fd25}, [%rd6+32];
	fma.rn.f64 	%fd26, %fd23, %fd14, %fd24;
	fma.rn.f64 	%fd27, %fd26, %fd14, %fd25;
	fma.rn.f64 	%fd28, %fd27, %fd34, %fd34;
	fma.rn.f64 	%fd29, %fd27, %fd14, 0d3FF0000000000000;
	selp.f64 	%fd30, %fd29, %fd28, %p3;
	and.b32  	%r12, %r13, 2;
	setp.eq.s32 	%p4, %r12, 0;
	mov.f64 	%fd31, 0d0000000000000000;
	sub.f64 	%fd32, %fd31, %fd30;
	selp.f64 	%fd33, %fd30, %fd32, %p4;
	mul.wide.s32 	%rd7, %r1, 16;
	add.s64 	%rd8, %rd2, %rd7;
	st.global.v2.f64 	[%rd8], {%fd33, %fd31};
	ret;

}
	// .globl	_Z7pulseXXP7double2
.visible .entry _Z7pulseXXP7double2(
	.param .u64 .ptr .align 1 _Z7pulseXXP7double2_param_0
)
{
	.reg .b32 	%r<5>;
	.reg .b64 	%rd<5>;
	.reg .b64 	%fd<5>;

	ld.param.u64 	%rd1, [_Z7pulseXXP7double2_param_0];
	cvta.to.global.u64 	%rd2, %rd1;
	mov.u32 	%r1, %ctaid.x;
	mov.u32 	%r2, %ntid.x;
	mov.u32 	%r3, %tid.x;
	mad.lo.s32 	%r4, %r1, %r2, %r3;
	cvt.rn.f64.s32 	%fd1, %r4;
	fma.rn.f64 	%fd2, %fd1, 0d3F49000640019000, 0dC059000000000000;
	mul.f64 	%fd3, %fd2, %fd2;
	mul.wide.s32 	%rd3, %r4, 16;
	add.s64 	%rd4, %rd2, %rd3;
	mov.f64 	%fd4, 0d0000000000000000;
	st.global.v2.f64 	[%rd4], {%fd3, %fd4};
	ret;

}
	// .globl	_Z10pulseGaussP7double2
.visible .entry _Z10pulseGaussP7double2(
	.param .u64 .ptr .align 1 _Z10pulseGaussP7double2_param_0
)
{
	.reg .pred 	%p<5>;
	.reg .b32 	%r<20>;
	.reg .b32 	%f<3>;
	.reg .b64 	%rd<5>;
	.reg .b64 	%fd<31>;

	ld.param.u64 	%rd1, [_Z10pulseGaussP7double2_param_0];
	mov.u32 	%r5, %ctaid.x;
	mov.u32 	%r6, %ntid.x;
	mov.u32 	%r7, %tid.x;
	mad.lo.s32 	%r1, %r5, %r6, %r7;
	setp.gt.s32 	%p1, %r1, 262143;
	@%p1 bra 	$L__BB3_5;
	cvt.rn.f64.s32 	%fd6, %r1;
	fma.rn.f64 	%fd7, %fd6, 0d3F49000640019000, 0dC059000000000000;
	neg.f64 	%fd8, %fd7;
	mul.f64 	%fd1, %fd7, %fd8;
	fma.rn.f64 	%fd9, %fd1, 0d3FF71547652B82FE, 0d4338000000000000;
	{
	.reg .b32 %temp; 
	mov.b64 	{%r2, %temp}, %fd9;
	}
	mov.f64 	%fd10, 0dC338000000000000;
	add.rn.f64 	%fd11, %fd9, %fd10;
	fma.rn.f64 	%fd12, %fd11, 0dBFE62E42FEFA39EF, %fd1;
	fma.rn.f64 	%fd13, %fd11, 0dBC7ABC9E3B39803F, %fd12;
	fma.rn.f64 	%fd14, %fd13, 0d3E5ADE1569CE2BDF, 0d3E928AF3FCA213EA;
	fma.rn.f64 	%fd15, %fd14, %fd13, 0d3EC71DEE62401315;
	fma.rn.f64 	%fd16, %fd15, %fd13, 0d3EFA01997C89EB71;
	fma.rn.f64 	%fd17, %fd16, %fd13, 0d3F2A01A014761F65;
	fma.rn.f64 	%fd18, %fd17, %fd13, 0d3F56C16C1852B7AF;
	fma.rn.f64 	%fd19, %fd18, %fd13, 0d3F81111111122322;
	fma.rn.f64 	%fd20, %fd19, %fd13, 0d3FA55555555502A1;
	fma.rn.f64 	%fd21, %fd20, %fd13, 0d3FC5555555555511;
	fma.rn.f64 	%fd22, %fd21, %fd13, 0d3FE000000000000B;
	fma.rn.f64 	%fd23, %fd22, %fd13, 0d3FF0000000000000;
	fma.rn.f64 	%fd24, %fd23, %fd13, 0d3FF0000000000000;
	{
	.reg .b32 %temp; 
	mov.b64 	{%r3, %temp}, %fd24;
	}
	{
	.reg .b32 %temp; 
	mov.b64 	{%temp, %r4}, %fd24;
	}
	shl.b32 	%r8, %r2, 20;
	add.s32 	%r9, %r8, %r4;
	mov.b64 	%fd30, {%r3, %r9};
	{
	.reg .b32 %temp; 
	mov.b64 	{%temp, %r10}, %fd1;
	}
	mov.b32 	%f2, %r10;
	abs.f32 	%f1, %f2;
	setp.lt.f32 	%p2, %f1, 0f4086232B;
	@%p2 bra 	$L__BB3_4;
	setp.lt.f64 	%p3, %fd1, 0d0000000000000000;
	add.f64 	%fd25, %fd1, 0d7FF0000000000000;
	selp.f64 	%fd30, 0d0000000000000000, %fd25, %p3;
	setp.geu.f32 	%p4, %f1, 0f40874800;
	@%p4 bra 	$L__BB3_4;
	shr.u32 	%r11, %r2, 31;
	add.s32 	%r12, %r2, %r11;
	shr.s32 	%r13, %r12, 1;
	shl.b32 	%r14, %r13, 20;
	add.s32 	%r15, %r4, %r14;
	mov.b64 	%fd26, {%r3, %r15};
	sub.s32 	%r16, %r2, %r13;
	shl.b32 	%r17, %r16, 20;
	add.s32 	%r18, %r17, 1072693248;
	mov.b32 	%r19, 0;
	mov.b64 	%fd27, {%r19, %r18};
	mul.f64 	%fd30, %fd27, %fd26;
$L__BB3_4:
	mul.f64 	%fd28, %fd30, 0d3FE0000000000000;
	cvta.to.global.u64 	%rd2, %rd1;
	mul.wide.s32 	%rd3, %r1, 16;
	add.s64 	%rd4, %rd2, %rd3;
	mov.f64 	%fd29, 0d0000000000000000;
	st.global.v2.f64 	[%rd4], {%fd28, %fd29};
$L__BB3_5:
	ret;

}
	// .globl	_Z7initPhiP7double2S0_
.visible .entry _Z7initPhiP7double2S0_(
	.param .u64 .ptr .align 1 _Z7initPhiP7double2S0__param_0,
	.param .u64 .ptr .align 1 _Z7initPhiP7double2S0__param_1
)
{
	.reg .pred 	%p<2>;
	.reg .b32 	%r<5>;
	.reg .b64 	%rd<8>;
	.reg .b64 	%fd<7>;

	ld.param.u64 	%rd1, [_Z7initPhiP7double2S0__param_0];
	ld.param.u64 	%rd2, [_Z7initPhiP7double2S0__param_1];
	mov.u32 	%r2, %ctaid.x;
	mov.u32 	%r3, %ntid.x;
	mov.u32 	%r4, %tid.x;
	mad.lo.s32 	%r1, %r2, %r3, %r4;
	setp.gt.s32 	%p1, %r1, 262143;
	@%p1 bra 	$L__BB4_2;
	cvta.to.global.u64 	%rd3, %rd2;
	cvta.to.global.u64 	%rd4, %rd1;
	mul.wide.s32 	%rd5, %r1, 16;
	add.s64 	%rd6, %rd3, %rd5;
	ld.global.nc.v2.f64 	{%fd1, %fd2}, [%rd6];
	mul.f64 	%fd3, %fd2, %fd2;
	fma.rn.f64 	%fd4, %fd1, %fd1, %fd3;
	mul.f64 	%fd5, %fd1, %fd2;
	sub.f64 	%fd6, %fd5, %fd5;
	add.s64 	%rd7, %rd4, %rd5;
	st.global.v2.f64 	[%rd7], {%fd4, %fd6};
$L__BB4_2:
	ret;

}
	// .globl	_Z11boundKernelP7double2
.visible .entry _Z11boundKernelP7double2(
	.param .u64 .ptr .align 1 _Z11boundKernelP7double2_param_0
)
{
	.reg .pred 	%p<2>;
	.reg .b32 	%r<3>;
	.reg .b64 	%rd<5>;
	.reg .b64 	%fd<2>;

	ld.param.u64 	%rd1, [_Z11boundKernelP7double2_param_0];
	mov.u32 	%r1, %tid.x;
	setp.gt.u32 	%p1, %r1, 1;
	@%p1 bra 	$L__BB5_2;
	cvta.to.global.u64 	%rd2, %rd1;
	mul.lo.s32 	%r2, %r1, 262143;
	mul.wide.u32 	%rd3, %r2, 16;
	add.s64 	%rd4, %rd2, %rd3;
	mov.f64 	%fd1, 0d0000000000000000;
	st.global.v2.f64 	[%rd4], {%fd1, %fd1};
$L__BB5_2:
	ret;

}
	// .globl	_Z14boundabsKernelP7double2
.visible .entry _Z14boundabsKernelP7double2(
	.param .u64 .ptr .align 1 _Z14boundabsKernelP7double2_param_0
)
{
	.reg .pred 	%p<2>;
	.reg .b32 	%r<6>;
	.reg .b64 	%rd<7>;
	.reg .b64 	%fd<17>;

	ld.param.u64 	%rd1, [_Z14boundabsKernelP7double2_param_0];
	mov.u32 	%r2, %ctaid.x;
	mov.u32 	%r3, %ntid.x;
	mov.u32 	%r4, %tid.x;
	mad.lo.s32 	%r1, %r2, %r3, %r4;
	setp.gt.s32 	%p1, %r1, 99;
	@%p1 bra 	$L__BB6_2;
	cvta.to.global.u64 	%rd2, %rd1;
	mul.wide.s32 	%rd3, %r1, 16;
	add.s64 	%rd4, %rd2, %rd3;
	ld.global.v2.f64 	{%fd1, %fd2}, [%rd4];
	cvt.rn.f64.s32 	%fd3, %r1;
	div.rn.f64 	%fd4, %fd3, 0d4059000000000000;
	mul.f64 	%fd5, %fd4, %fd1;
	mul.f64 	%fd6, %fd2, 0d0000000000000000;
	sub.f64 	%fd7, %fd5, %fd6;
	mul.f64 	%fd8, %fd4, %fd2;
	fma.rn.f64 	%fd9, %fd1, 0d0000000000000000, %fd8;
	st.global.v2.f64 	[%rd4], {%fd7, %fd9};
	sub.s32 	%r5, 262143, %r1;
	mul.wide.s32 	%rd5, %r5, 16;
	add.s64 	%rd6, %rd2, %rd5;
	ld.global.v2.f64 	{%fd10, %fd11}, [%rd6];
	mul.f64 	%fd12, %fd4, %fd10;
	mul.f64 	%fd13, %fd11, 0d0000000000000000;
	sub.f64 	%fd14, %fd12, %fd13;
	mul.f64 	%fd15, %fd4, %fd11;
	fma.rn.f64 	%fd16, %fd10, 0d0000000000000000, %fd15;
	st.global.v2.f64 	[%rd6], {%fd14, %fd16};
$L__BB6_2:
	ret;

}
	// .globl	_Z10computePhiP7double2S0_
.visible .entry _Z10computePhiP7double2S0_(
	.param .u64 .ptr .align 1 _Z10computePhiP7double2S0__param_0,
	.param .u64 .ptr .align 1 _Z10computePhiP7double2S0__param_1
)
{
	.reg .pred 	%p<2>;
	.reg .b32 	%r<5>;
	.reg .b64 	%rd<8>;
	.reg .b64 	%fd<14>;

	ld.param.u64 	%rd1, [_Z10computePhiP7double2S0__param_0];
	ld.param.u64 	%rd2, [_Z10computePhiP7double2S0__param_1];
	mov.u32 	%r2, %ctaid.x;
	mov.u32 	%r3, %ntid.x;
	mov.u32 	%r4, %tid.x;
	mad.lo.s32 	%r1, %r2, %r3, %r4;
	setp.gt.s32 	%p1, %r1, 262143;
	@%p1 bra 	$L__BB7_2;
	cvta.to.global.u64 	%rd3, %rd2;
	cvta.to.global.u64 	%rd4, %rd1;
	mul.wide.s32 	%rd5, %r1, 16;
	add.s64 	%rd6, %rd3, %rd5;
	ld.global.nc.v2.f64 	{%fd1, %fd2}, [%rd6];
	add.f64 	%fd3, %fd1, %fd1;
	add.f64 	%fd4, %fd2, %fd2;
	mul.f64 	%fd5, %fd2, %fd4;
	fma.rn.f64 	%fd6, %fd1, %fd3, %fd5;
	mul.f64 	%fd7, %fd1, %fd4;
	mul.f64 	%fd8, %fd2, %fd3;
	sub.f64 	%fd9, %fd7, %fd8;
	add.s64 	%rd7, %rd4, %rd5;
	ld.global.v2.f64 	{%fd10, %fd11}, [%rd7];
	sub.f64 	%fd12, %fd6, %fd10;
	sub.f64 	%fd13, %fd9, %fd11;
	st.global.v2.f64 	[%rd7], {%fd12, %fd13};
$L__BB7_2:
	ret;

}
	// .globl	_Z15jacobiEvaluateBP7double2S0_S0_dd
.visible .entry _Z15jacobiEvaluateBP7double2S0_S0_dd(
	.param .u64 .ptr .align 1 _Z15jacobiEvaluateBP7double2S0_S0_dd_param_0,
	.param .u64 .ptr .align 1 _Z15jacobiEvaluateBP7double2S0_S0_dd_param_1,
	.param .u64 .ptr .align 1 _Z15jacobiEvaluateBP7double2S0_S0_dd_param_2,
	.param .f64 _Z15jacobiEvaluateBP7double2S0_S0_dd_param_3,
	.param .f64 _Z15jacobiEvaluateBP7double2S0_S0_dd_param_4
)
{
	.reg .pred 	%p<2>;
	.reg .b32 	%r<5>;
	.reg .b64 	%rd<11>;
	.reg .b64 	%fd<33>;

	ld.param.u64 	%rd1, [_Z15jacobiEvaluateBP7double2S0_S0_dd_param_0];
	ld.param.u64 	%rd2, [_Z15jacobiEvaluateBP7double2S0_S0_dd_param_1];
	ld.param.u64 	%rd3, [_Z15jacobiEvaluateBP7double2S0_S0_dd_param_2];
	ld.param.f64 	%fd1, [_Z15jacobiEvaluateBP7double2S0_S0_dd_param_3];
	ld.param.f64 	%fd2, [_Z15jacobiEvaluateBP7double2S0_S0_dd_param_4];
	mov.u32 	%r2, %ctaid.x;
	mov.u32 	%r3, %ntid.x;
	mov.u32 	%r4, %tid.x;
	mad.lo.s32 	%r1, %r2, %r3, %r4;
	setp.gt.s32 	%p1, %r1, 262143;
	@%p1 bra 	$L__BB8_2;
	cvta.to.global.u64 	%rd4, %rd2;
	cvta.to.global.u64 	%rd5, %rd1;
	cvta.to.global.u64 	%rd6, %rd3;
	mul.wide.s32 	%rd7, %r1, 16;
	add.s64 	%rd8, %rd5, %rd7;
	rcp.rn.f64 	%fd3, %fd1;
	rcp.rn.f64 	%fd4, %fd2;
	div.rn.f64 	%fd5, %fd4, %fd2;
	fma.rn.f64 	%fd6, %fd5, 0d3FE0000000000000, 0d0000000000000000;
	add.s64 	%rd9, %rd4, %rd7;
	ld.global.nc.v2.f64 	{%fd7, %fd8}, [%rd9];
	mul.f64 	%fd9, %fd7, 0d3FE0000000000000;
	mul.f64 	%fd10, %fd8, 0d3FE0000000000000;
	sub.f64 	%fd11, %fd6, %fd9;
	sub.f64 	%fd12, %fd3, %fd10;
	ld.global.nc.v2.f64 	{%fd13, %fd14}, [%rd8];
	mul.f64 	%fd15, %fd13, %fd11;
	mul.f64 	%fd16, %fd14, %fd12;
	sub.f64 	%fd17, %fd15, %fd16;
	mul.f64 	%fd18, %fd11, %fd14;
	fma.rn.f64 	%fd19, %fd13, %fd12, %fd18;
	mov.f64 	%fd20, 0d3FD0000000000000;
	div.rn.f64 	%fd21, %fd20, %fd2;
	div.rn.f64 	%fd22, %fd21, %fd2;
	ld.global.nc.v2.f64 	{%fd23, %fd24}, [%rd8+16];
	ld.global.nc.v2.f64 	{%fd25, %fd26}, [%rd8+-16];
	add.f64 	%fd27, %fd23, %fd25;
	add.f64 	%fd28, %fd24, %fd26;
	mul.f64 	%fd29, %fd22, %fd27;
	mul.f64 	%fd30, %fd22, %fd28;
	sub.f64 	%fd31, %fd17, %fd29;
	sub.f64 	%fd32, %fd19, %fd30;
	add.s64 	%rd10, %rd6, %rd7;
	st.global.v2.f64 	[%rd10], {%fd31, %fd32};
$L__BB8_2:
	ret;

}
	// .globl	_Z16jacobiNLSPassOneP7double2S0_S0_S0_dd
.visible .entry _Z16jacobiNLSPassOneP7double2S0_S0_S0_dd(
	.param .u64 .ptr .align 1 _Z16jacobiNLSPassOneP7double2S0_S0_S0_dd_param_0,
	.param .u64 .ptr .align 1 _Z16jacobiNLSPassOneP7double2S0_S0_S0_dd_param_1,
	.param .u64 .ptr .align 1 _Z16jacobiNLSPassOneP7double2S0_S0_S0_dd_param_2,
	.param .u64 .ptr .align 1 _Z16jacobiNLSPassOneP7double2S0_S0_S0_dd_param_3,
	.param .f64 _Z16jacobiNLSPassOneP7double2S0_S0_S0_dd_param_4,
	.param .f64 _Z16jacobiNLSPassOneP7double2S0_S0_S0_dd_param_5
)
{
	.reg .pred 	%p<11>;
	.reg .b32 	%r<8>;
	.reg .b64 	%rd<17>;
	.reg .b64 	%fd<78>;
	// demoted variable
	.shared .align 16 .b8 _ZZ16jacobiNLSPassOneP7double2S0_S0_S0_ddE2Vs[16416];
	ld.param.u64 	%rd5, [_Z16jacobiNLSPassOneP7double2S0_S0_S0_dd_param_0];
	ld.param.u64 	%rd6, [_Z16jacobiNLSPassOneP7double2S0_S0_S0_dd_param_1];
	ld.param.u64 	%rd4, [_Z16jacobiNLSPassOneP7double2S0_S0_S0_dd_param_3];
	ld.param.f64 	%fd17, [_Z16jacobiNLSPassOneP7double2S0_S0_S0_dd_param_5];
	cvta.to.global.u64 	%rd1, %rd6;
	cvta.to.global.u64 	%rd7, %rd5;
	mov.u32 	%r4, %ctaid.x;
	mov.u32 	%r5, %ntid.x;
	mov.u32 	%r1, %tid.x;
	mad.lo.s32 	%r2, %r4, %r5, %r1;
	shl.b32 	%r6, %r1, 4;
	mov.u32 	%r7, _ZZ16jacobiNLSPassOneP7double2S0_S0_S0_ddE2Vs;
	add.s32 	%r3, %r7, %r6;
	mul.wide.s32 	%rd8, %r2, 16;
	add.s64 	%rd2, %rd7, %rd8;
	ld.global.nc.v2.f64 	{%fd18, %fd19}, [%rd2];
	st.shared.v2.f64 	[%r3+16], {%fd18, %fd19};
	setp.ne.s32 	%p1, %r1, 0;
	setp.eq.s32 	%p2, %r2, 0;
	or.pred  	%p3, %p1, %p2;
	@%p3 bra 	$L__BB9_2;
	ld.global.nc.v2.f64 	{%fd20, %fd21}, [%rd2+-16];
	st.shared.v2.f64 	[_ZZ16jacobiNLSPassOneP7double2S0_S0_S0_ddE2Vs], {%fd20, %fd21};
$L__BB9_2:
	setp.ne.s32 	%p4, %r1, 1023;
	setp.eq.s32 	%p5, %r2, 262143;
	or.pred  	%p6, %p4, %p5;
	@%p6 bra 	$L__BB9_4;
	ld.global.nc.v2.f64 	{%fd22, %fd23}, [%rd2+16];
	st.shared.v2.f64 	[_ZZ16jacobiNLSPassOneP7double2S0_S0_S0_ddE2Vs+16400], {%fd22, %fd23};
$L__BB9_4:
	ld.param.f64 	%fd75, [_Z16jacobiNLSPassOneP7double2S0_S0_S0_dd_param_4];
	bar.sync 	0;
	rcp.rn.f64 	%fd24, %fd75;
	mov.f64 	%fd25, 0d3FE0000000000000;
	div.rn.f64 	%fd26, %fd25, %fd17;
	div.rn.f64 	%fd27, %fd26, %fd17;
	mov.f64 	%fd28, 0d0000000000000000;
	sub.f64 	%fd29, %fd28, %fd27;
	cvta.to.global.u64 	%rd9, %rd4;
	add.s64 	%rd11, %rd9, %rd8;
	ld.global.nc.v2.f64 	{%fd30, %fd31}, [%rd11];
	fma.rn.f64 	%fd32, %fd30, 0d3FE0000000000000, %fd29;
	fma.rn.f64 	%fd33, %fd31, 0d3FE0000000000000, %fd24;
	abs.f64 	%fd34, %fd32;
	abs.f64 	%fd35, %fd33;
	add.f64 	%fd36, %fd34, %fd35;
	rcp.rn.f64 	%fd37, %fd36;
	mul.f64 	%fd38, %fd37, 0d0000000000000000;
	mul.f64 	%fd39, %fd32, %fd37;
	mul.f64 	%fd40, %fd33, %fd37;
	mul.f64 	%fd41, %fd40, %fd40;
	fma.rn.f64 	%fd42, %fd39, %fd39, %fd41;
	rcp.rn.f64 	%fd43, %fd42;
	mul.f64 	%fd44, %fd38, %fd40;
	fma.rn.f64 	%fd45, %fd37, %fd39, %fd44;
	mul.f64 	%fd1, %fd45, %fd43;
	mul.f64 	%fd46, %fd38, %fd39;
	mul.f64 	%fd47, %fd37, %fd40;
	sub.f64 	%fd48, %fd46, %fd47;
	mul.f64 	%fd2, %fd48, %fd43;
	mov.f64 	%fd49, 0d3FD0000000000000;
	div.rn.f64 	%fd50, %fd49, %fd17;
	div.rn.f64 	%fd3, %fd50, %fd17;
	ld.shared.v2.f64 	{%fd4, %fd5}, [%r3];
	ld.shared.v2.f64 	{%fd6, %fd7}, [%r3+32];
	add.f64 	%fd51, %fd4, %fd6;
	add.f64 	%fd52, %fd5, %fd7;
	mul.f64 	%fd53, %fd3, %fd51;
	mul.f64 	%fd54, %fd52, 0d0000000000000000;
	sub.f64 	%fd76, %fd53, %fd54;
	mul.f64 	%fd55, %fd3, %fd52;
	fma.rn.f64 	%fd77, %fd51, 0d0000000000000000, %fd55;
	setp.eq.s32 	%p7, %r2, 262143;
	@%p7 bra 	$L__BB9_7;
	setp.ne.s32 	%p8, %r2, 0;
	@%p8 bra 	$L__BB9_8;
	add.f64 	%fd60, %fd6, 0d0000000000000000;
	mul.f64 	%fd61, %fd3, %fd60;
	mul.f64 	%fd62, %fd7, 0d0000000000000000;
	sub.f64 	%fd76, %fd61, %fd62;
	mul.f64 	%fd63, %fd60, 0d0000000000000000;
	fma.rn.f64 	%fd77, %fd3, %fd7, %fd63;
	bra.uni 	$L__BB9_8;
$L__BB9_7:
	add.f64 	%fd56, %fd4, 0d0000000000000000;
	mul.f64 	%fd57, %fd3, %fd56;
	mul.f64 	%fd58, %fd5, 0d0000000000000000;
	sub.f64 	%fd76, %fd57, %fd58;
	mul.f64 	%fd59, %fd56, 0d0000000000000000;
	fma.rn.f64 	%fd77, %fd3, %fd5, %fd59;
$L__BB9_8:
	ld.param.u64 	%rd16, [_Z16jacobiNLSPassOneP7double2S0_S0_S0_dd_param_2];
	cvta.to.global.u64 	%rd12, %rd16;
	add.s64 	%rd14, %rd12, %rd8;
	ld.global.nc.v2.f64 	{%fd64, %fd65}, [%rd14];
	sub.f64 	%fd66, %fd64, %fd76;
	sub.f64 	%fd67, %fd65, %fd77;
	mul.f64 	%fd68, %fd1, %fd66;
	mul.f64 	%fd69, %fd2, %fd67;
	sub.f64 	%fd70, %fd68, %fd69;
	mul.f64 	%fd71, %fd1, %fd67;
	fma.rn.f64 	%fd72, %fd2, %fd66, %fd71;
	add.s64 	%rd15, %rd1, %rd8;
	st.global.v2.f64 	[%rd15], {%fd70, %fd72};
	setp.eq.s32 	%p9, %r2, 262143;
	@%p9 bra 	$L__BB9_11;
	setp.ne.s32 	%p10, %r2, 0;
	@%p10 bra 	$L__BB9_12;
	mov.f64 	%fd74, 0d0000000000000000;
	st.global.v2.f64 	[%rd1], {%fd74, %fd74};
	bra.uni 	$L__BB9_12;
$L__BB9_11:
	mov.f64 	%fd73, 0d0000000000000000;
	st.global.v2.f64 	[%rd1+4194288], {%fd73, %fd73};
$L__BB9_12:
	bar.sync 	0;
	ret;

}
	// .globl	_Z16jacobiNLSPassTwoP7double2S0_S0_S0_dd
.visible .entry _Z16jacobiNLSPassTwoP7double2S0_S0_S0_dd(
	.param .u64 .ptr .align 1 _Z16jacobiNLSPassTwoP7double2S0_S0_S0_dd_param_0,
	.param .u64 .ptr .align 1 _Z16jacobiNLSPassTwoP7double2S0_S0_S0_dd_param_1,
	.param .u64 .ptr .align 1 _Z16jacobiNLSPassTwoP7double2S0_S0_S0_dd_param_2,
	.param .u64 .ptr .align 1 _Z16jacobiNLSPassTwoP7double2S0_S0_S0_dd_param_3,
	.param .f64 _Z16jacobiNLSPassTwoP7double2S0_S0_S0_dd_param_4,
	.param .f64 _Z16jacobiNLSPassTwoP7double2S0_S0_S0_dd_param_5
)
{
	.reg .pred 	%p<11>;
	.reg .b32 	%r<8>;
	.reg .b64 	%rd<16>;
	.reg .b64 	%fd<71>;
	// demoted variable
	.shared .align 16 .b8 _ZZ16jacobiNLSPassTwoP7double2S0_S0_S0_ddE2Vs[16416];
	ld.param.u64 	%rd5, [_Z16jacobiNLSPassTwoP7double2S0_S0_S0_dd_param_0];
	ld.param.u64 	%rd6, [_Z16jacobiNLSPassTwoP7double2S0_S0_S0_dd_param_1];
	ld.param.u64 	%rd3, [_Z16jacobiNLSPassTwoP7double2S0_S0_S0_dd_param_2];
	ld.param.u64 	%rd4, [_Z16jacobiNLSPassTwoP7double2S0_S0_S0_dd_param_3];
	ld.param.f64 	%fd11, [_Z16jacobiNLSPassTwoP7double2S0_S0_S0_dd_param_4];
	ld.param.f64 	%fd12, [_Z16jacobiNLSPassTwoP7double2S0_S0_S0_dd_param_5];
	cvta.to.global.u64 	%rd1, %rd5;
	cvta.to.global.u64 	%rd7, %rd6;
	mov.u32 	%r4, %ctaid.x;
	mov.u32 	%r5, %ntid.x;
	mov.u32 	%r1, %tid.x;
	mad.lo.s32 	%r2, %r4, %r5, %r1;
	shl.b32 	%r6, %r1, 4;
	mov.u32 	%r7, _ZZ16jacobiNLSPassTwoP7double2S0_S0_S0_ddE2Vs;
	add.s32 	%r3, %r7, %r6;
	mul.wide.s32 	%rd8, %r2, 16;
	add.s64 	%rd2, %rd7, %rd8;
	ld.global.nc.v2.f64 	{%fd13, %fd14}, [%rd2];
	st.shared.v2.f64 	[%r3+16], {%fd13, %fd14};
	setp.ne.s32 	%p1, %r1, 0;
	setp.eq.s32 	%p2, %r2, 0;
	or.pred  	%p3, %p1, %p2;
	@%p3 bra 	$L__BB10_2;
	ld.global.nc.v2.f64 	{%fd15, %fd16}, [%rd2+-16];
	st.shared.v2.f64 	[_ZZ16jacobiNLSPassTwoP7double2S0_S0_S0_ddE2Vs], {%fd15, %fd16};
$L__BB10_2:
	setp.ne.s32 	%p4, %r1, 1023;
	setp.eq.s32 	%p5, %r2, 262143;
	or.pred  	%p6, %p4, %p5;
	@%p6 bra 	$L__BB10_4;
	ld.global.nc.v2.f64 	{%fd17, %fd18}, [%rd2+16];
	st.shared.v2.f64 	[_ZZ16jacobiNLSPassTwoP7double2S0_S0_S0_ddE2Vs+16400], {%fd17, %fd18};
$L__BB10_4:
	bar.sync 	0;
	rcp.rn.f64 	%fd19, %fd11;
	mov.f64 	%fd20, 0d3FE0000000000000;
	div.rn.f64 	%fd21, %fd20, %fd12;
	div.rn.f64 	%fd22, %fd21, %fd12;
	mov.f64 	%fd23, 0d0000000000000000;
	sub.f64 	%fd24, %fd23, %fd22;
	cvta.to.global.u64 	%rd9, %rd4;
	add.s64 	%rd11, %rd9, %rd8;
	ld.global.nc.v2.f64 	{%fd25, %fd26}, [%rd11];
	fma.rn.f64 	%fd27, %fd25, 0d3FE0000000000000, %fd24;
	fma.rn.f64 	%fd28, %fd26, 0d3FE0000000000000, %fd19;
	abs.f64 	%fd29, %fd27;
	abs.f64 	%fd30, %fd28;
	add.f64 	%fd31, %fd29, %fd30;
	rcp.rn.f64 	%fd32, %fd31;
	mul.f64 	%fd33, %fd32, 0d0000000000000000;
	mul.f64 	%fd34, %fd27, %fd32;
	mul.f64 	%fd35, %fd28, %fd32;
	mul.f64 	%fd36, %fd35, %fd35;
	fma.rn.f64 	%fd37, %fd34, %fd34, %fd36;
	rcp.rn.f64 	%fd38, %fd37;
	mul.f64 	%fd39, %fd33, %fd35;
	fma.rn.f64 	%fd40, %fd32, %fd34, %fd39;
	mul.f64 	%fd1, %fd40, %fd38;
	mul.f64 	%fd41, %fd33, %fd34;
	mul.f64 	%fd42, %fd32, %fd35;
	sub.f64 	%fd43, %fd41, %fd42;
	mul.f64 	%fd2, %fd43, %fd38;
	setp.eq.s32 	%p7, %r2, 262143;
	@%p7 bra 	$L__BB10_7;
	setp.ne.s32 	%p8, %r2, 0;
	@%p8 bra 	$L__BB10_8;
	ld.shared.v2.f64 	{%fd45, %fd70}, [%r3+32];
	add.f64 	%fd69, %fd45, 0d0000000000000000;
	bra.uni 	$L__BB10_9;
$L__BB10_7:
	ld.shared.v2.f64 	{%fd44, %fd70}, [%r3];
	add.f64 	%fd69, %fd44, 0d0000000000000000;
	bra.uni 	$L__BB10_9;
$L__BB10_8:
	ld.shared.v2.f64 	{%fd46, %fd47}, [%r3];
	ld.shared.v2.f64 	{%fd48, %fd49}, [%r3+32];
	add.f64 	%fd69, %fd46, %fd48;
	add.f64 	%fd70, %fd47, %fd49;
$L__BB10_9:
	mov.f64 	%fd50, 0d3FD0000000000000;
	div.rn.f64 	%fd51, %fd50, %fd12;
	div.rn.f64 	%fd52, %fd51, %fd12;
	mul.f64 	%fd53, %fd52, %fd69;
	mul.f64 	%fd54, %fd70, 0d0000000000000000;
	sub.f64 	%fd55, %fd53, %fd54;
	mul.f64 	%fd56, %fd52, %fd70;
	fma.rn.f64 	%fd57, %fd69, 0d0000000000000000, %fd56;
	cvta.to.global.u64 	%rd12, %rd3;
	add.s64 	%rd14, %rd12, %rd8;
	ld.global.nc.v2.f64 	{%fd58, %fd59}, [%rd14];
	sub.f64 	%fd60, %fd58, %fd55;
	sub.f64 	%fd61, %fd59, %fd57;
	mul.f64 	%fd62, %fd1, %fd60;
	mul.f64 	%fd63, %fd2, %fd61;
	sub.f64 	%fd64, %fd62, %fd63;
	mul.f64 	%fd65, %fd2, %fd60;
	fma.rn.f64 	%fd66, %fd1, %fd61, %fd65;
	add.s64 	%rd15, %rd1, %rd8;
	st.global.v2.f64 	[%rd15], {%fd64, %fd66};
	setp.eq.s32 	%p9, %r2, 262143;
	@%p9 bra 	$L__BB10_12;
	setp.ne.s32 	%p10, %r2, 0;
	@%p10 bra 	$L__BB10_13;
	mov.f64 	%fd68, 0d0000000000000000;
	st.global.v2.f64 	[%rd1], {%fd68, %fd68};
	bra.uni 	$L__BB10_13;
$L__BB10_12:
	mov.f64 	%fd67, 0d0000000000000000;
	st.global.v2.f64 	[%rd1+4194288], {%fd67, %fd67};
$L__BB10_13:
	bar.sync 	0;
	ret;

}
	// .globl	_Z12computeErrorP7double2S0_S0_idd
.visible .entry _Z12computeErrorP7double2S0_S0_idd(
	.param .u64 .ptr .align 1 _Z12computeErrorP7double2S0_S0_idd_param_0,
	.param .u64 .ptr .align 1 _Z12computeErrorP7double2S0_S0_idd_param_1,
	.param .u64 .ptr .align 1 _Z12computeErrorP7double2S0_S0_idd_param_2,
	.param .u32 _Z12computeErrorP7double2S0_S0_idd_param_3,
	.param .f64 _Z12computeErrorP7double2S0_S0_idd_param_4,
	.param .f64 _Z12computeErrorP7double2S0_S0_idd_param_5
)
{


	ret;

}
.func  (.param .align 16 .b8 func_retval0[16]) __internal_trig_reduction_slowpathd(
	.param .b64 __internal_trig_reduction_slowpathd_param_0
)
{
	.local .align 8 .b8 	__local_depot12[40];
	.reg .b64 	%SP;
	.reg .b64 	%SPL;
	.reg .pred 	%p<10>;
	.reg .b32 	%r<47>;
	.reg .b64 	%rd<74>;
	.reg .b64 	%fd<5>;

	mov.u64 	%SPL, __local_depot12;
	ld.param.f64 	%fd4, [__internal_trig_reduction_slowpathd_param_0];
	add.u64 	%rd1, %SPL, 0;
	{
	.reg .b32 %temp; 
	mov.b64 	{%temp, %r1}, %fd4;
	}
	shr.u32 	%r2, %r1, 20;
	and.b32  	%r3, %r2, 2047;
	setp.eq.s32 	%p1, %r3, 2047;
	mov.b32 	%r46, 0;
	@%p1 bra 	$L__BB12_9;
	add.s32 	%r20, %r3, -1024;
	mov.b64 	%rd20, %fd4;
	shl.b64 	%rd2, %rd20, 11;
	shr.u32 	%r4, %r20, 6;
	sub.s32 	%r45, 15, %r4;
	sub.s32 	%r21, 19, %r4;
	setp.lt.u32 	%p2, %r20, 128;
	selp.b32 	%r6, 18, %r21, %p2;
	setp.ge.s32 	%p3, %r45, %r6;
	mov.b64 	%rd70, 0;
	@%p3 bra 	$L__BB12_4;
	add.s32 	%r23, %r6, %r4;
	neg.s32 	%r43, %r23;
	or.b64  	%rd3, %rd2, -9223372036854775808;
	mov.b64 	%rd70, 0;
	mov.b32 	%r42, 0;
	mov.u64 	%rd25, __cudart_i2opi_d;
	mov.u32 	%r44, %r45;
$L__BB12_3:
	.pragma "nounroll";
	mul.wide.s32 	%rd22, %r42, 8;
	add.s64 	%rd23, %rd1, %rd22;
	mul.wide.s32 	%rd24, %r44, 8;
	add.s64 	%rd26, %rd25, %rd24;
	ld.global.nc.u64 	%rd27, [%rd26];
	{
	.reg .u32 %r0, %r1, %r2, %r3, %alo, %ahi, %blo, %bhi, %clo, %chi;
	mov.b64 	{%alo,%ahi}, %rd27;
	mov.b64 	{%blo,%bhi}, %rd3;
	mov.b64 	{%clo,%chi}, %rd70;
	mad.lo.cc.u32 	%r0, %alo, %blo, %clo;
	madc.hi.cc.u32 	%r1, %alo, %blo, %chi;
	madc.hi.u32 	%r2, %alo, %bhi, 0;
	mad.lo.cc.u32 	%r1, %alo, %bhi, %r1;
	madc.hi.cc.u32 	%r2, %ahi, %blo, %r2;
	madc.hi.u32 	%r3, %ahi, %bhi, 0;
	mad.lo.cc.u32 	%r1, %ahi, %blo, %r1;
	madc.lo.cc.u32 	%r2, %ahi, %bhi, %r2;
	addc.u32 	%r3, %r3, 0;
	mov.b64 	%rd28, {%r0,%r1};
	mov.b64 	%rd70, {%r2,%r3};
	}
	st.local.u64 	[%rd23], %rd28;
	add.s32 	%r44, %r44, 1;
	add.s32 	%r43, %r43, 1;
	add.s32 	%r42, %r42, 1;
	setp.ne.s32 	%p4, %r43, -15;
	mov.u32 	%r45, %r6;
	@%p4 bra 	$L__BB12_3;
$L__BB12_4:
	cvt.s64.s32 	%rd29, %r45;
	cvt.u64.u32 	%rd30, %r4;
	add.s64 	%rd31, %rd30, %rd29;
	shl.b64 	%rd32, %rd31, 3;
	add.s64 	%rd33, %rd1, %rd32;
	st.local.u64 	[%rd33+-120], %rd70;
	and.b32  	%r15, %r2, 63;
	ld.local.u64 	%rd72, [%rd1+16];
	ld.local.u64 	%rd71, [%rd1+24];
	setp.eq.s32 	%p5, %r15, 0;
	@%p5 bra 	$L__BB12_6;
	shl.b64 	%rd34, %rd71, %r15;
	shr.u64 	%rd35, %rd72, 1;
	xor.b32  	%r24, %r15, 63;
	shr.u64 	%rd36, %rd35, %r24;
	or.b64  	%rd71, %rd34, %rd36;
	ld.local.u64 	%rd37, [%rd1+8];
	shl.b64 	%rd38, %rd72, %r15;
	shr.u64 	%rd39, %rd37, 1;
	shr.u64 	%rd40, %rd39, %r24;
	or.b64  	%rd72, %rd38, %rd40;
$L__BB12_6:
	and.b32  	%r25, %r1, -2147483648;
	shr.u64 	%rd41, %rd71, 62;
	cvt.u32.u64 	%r26, %rd41;
	mov.b64 	{%r27, %r28}, %rd71;
	mov.b64 	{%r29, %r30}, %rd72;
	shf.l.wrap.b32 	%r31, %r30, %r27, 2;
	shf.l.wrap.b32 	%r32, %r27, %r28, 2;
	mov.b64 	%rd42, {%r31, %r32};
	shl.b64 	%rd43, %rd72, 2;
	shr.u64 	%rd44, %rd42, 63;
	cvt.u32.u64 	%r33, %rd44;
	add.s32 	%r34, %r33, %r26;
	setp.eq.s32 	%p6, %r25, 0;
	neg.s32 	%r35, %r34;
	selp.b32 	%r46, %r34, %r35, %p6;
	setp.gt.s64 	%p7, %rd42, -1;
	mov.b64 	%rd45, 0;
	{
	.reg .u32 %r0, %r1, %r2, %r3, %a0, %a1, %a2, %a3, %b0, %b1, %b2, %b3;
	mov.b64 	{%a0,%a1}, %rd45;
	mov.b64 	{%a2,%a3}, %rd45;
	mov.b64 	{%b0,%b1}, %rd43;
	mov.b64 	{%b2,%b3}, %rd42;
	sub.cc.u32 	%r0, %a0, %b0;
	subc.cc.u32 	%r1, %a1, %b1;
	subc.cc.u32 	%r2, %a2, %b2;
	subc.u32 	%r3, %a3, %b3;
	mov.b64 	%rd46, {%r0,%r1};
	mov.b64 	%rd47, {%r2,%r3};
	}
	xor.b32  	%r36, %r25, -2147483648;
	selp.b64 	%rd73, %rd42, %rd47, %p7;
	selp.b64 	%rd14, %rd43, %rd46, %p7;
	selp.b32 	%r17, %r25, %r36, %p7;
	clz.b64 	%r37, %rd73;
	cvt.u64.u32 	%rd15, %r37;
	setp.eq.s32 	%p8, %r37, 0;
	@%p8 bra 	$L__BB12_8;
	cvt.u32.u64 	%r38, %rd15;
	and.b32  	%r39, %r38, 63;
	shl.b64 	%rd48, %rd73, %r39;
	shr.u64 	%rd49, %rd14, 1;
	not.b32 	%r40, %r38;
	and.b32  	%r41, %r40, 63;
	shr.u64 	%rd50, %rd49, %r41;
	or.b64  	%rd73, %rd48, %rd50;
$L__BB12_8:
	mov.b64 	%rd51, -3958705157555305931;
	{
	.reg .u32 %r0, %r1, %r2, %r3, %alo, %ahi, %blo, %bhi;
	mov.b64 	{%alo,%ahi}, %rd73;
	mov.b64 	{%blo,%bhi}, %rd51;
	mul.lo.u32 	%r0, %alo, %blo;
	mul.hi.u32 	%r1, %alo, %blo;
	mad.lo.cc.u32 	%r1, %alo, %bhi, %r1;
	madc.hi.u32 	%r2, %alo, %bhi, 0;
	mad.lo.cc.u32 	%r1, %ahi, %blo, %r1;
	madc.hi.cc.u32 	%r2, %ahi, %blo, %r2;
	madc.hi.u32 	%r3, %ahi, %bhi, 0;
	mad.lo.cc.u32 	%r2, %ahi, %bhi, %r2;
	addc.u32 	%r3, %r3, 0;
	mov.b64 	%rd52, {%r0,%r1};
	mov.b64 	%rd53, {%r2,%r3};
	}
	setp.gt.s64 	%p9, %rd53, 0;
	{
	.reg .u32 %r0, %r1, %r2, %r3, %a0, %a1, %a2, %a3, %b0, %b1, %b2, %b3;
	mov.b64 	{%a0,%a1}, %rd52;
	mov.b64 	{%a2,%a3}, %rd53;
	mov.b64 	{%b0,%b1}, %rd52;
	mov.b64 	{%b2,%b3}, %rd53;
	add.cc.u32 	%r0, %a0, %b0;
	addc.cc.u32 	%r1, %a1, %b1;
	addc.cc.u32 	%r2, %a2, %b2;
	addc.u32 	%r3, %a3, %b3;
	mov.b64 	%rd54, {%r0,%r1};
	mov.b64 	%rd55, {%r2,%r3};
	}
	selp.b64 	%rd56, %rd55, %rd53, %p9;
	selp.s64 	%rd57, -1, 0, %p9;
	sub.s64 	%rd58, %rd57, %rd15;
	cvt.u64.u32 	%rd59, %r17;
	shl.b64 	%rd60, %rd59, 32;
	add.s64 	%rd61, %rd56, 1;
	shr.u64 	%rd62, %rd61, 10;
	add.s64 	%rd63, %rd62, 1;
	shr.u64 	%rd64, %rd63, 1;
	shl.b64 	%rd65, %rd58, 52;
	add.s64 	%rd66, %rd65, %rd64;
	add.s64 	%rd67, %rd66, 4602678819172646912;
	or.b64  	%rd68, %rd67, %rd60;
	mov.b64 	%fd4, %rd68;
$L__BB12_9:
	st.param.f64 	[func_retval0], %fd4;
	st.param.b32 	[func_retval0+8], %r46;
	ret;

}


// ===== COMPILED SASS (sm_100) =====

	.target	sm_100

	.elftype	@"ET_EXEC"


//--------------------- .note.nv.tkinfo           --------------------------
	.section	.note.nv.tkinfo,"",@"SHT_NOTE"
	.sectionflags	@"SHF_NOTE_NV_TKINFO"
	.tkinfo
        /*0018*/ 	.word	0x00000002
        /*0030*/ 	.string	""
        /*0030*/ 	.string	"ptxas"
        /*0030*/ 	.string	"Cuda compilation tools, release 13.0, V13.0.88"
        /*0030*/ 	.string	"Build cuda_13.0.r13.0/compiler.36424714_0"
        /*0030*/ 	.string	"-arch sm_100 -m 64 "



//--------------------- .note.nv.cuinfo           --------------------------
	.section	.note.nv.cuinfo,"",@"SHT_NOTE"
	.sectionflags	@"SHF_NOTE_NV_CUINFO"
        /*0018*/ 	.short	0x0002
        /*001a*/ 	.short	0x0064
        /*001c*/ 	.short	0x0082
	.zero		2


//--------------------- .nv.info                  --------------------------
	.section	.nv.info,"",@"SHT_CUDA_INFO"
	.align	4


	//----- nvinfo : EIATTR_REGCOUNT
	.align		4
        /*0000*/ 	.byte	0x04, 0x2f
        /*0002*/ 	.short	(.L_3 - .L_2)
	.align		4
.L_2:
        /*0004*/ 	.word	index@(_Z8pulseBinP7double2)
        /*0008*/ 	.word	0x0000000a


	//----- nvinfo : EIATTR_FRAME_SIZE
	.align		4
.L_3:
        /*000c*/ 	.byte	0x04, 0x11
        /*000e*/ 	.short	(.L_5 - .L_4)
	.align		4
.L_4:
        /*0010*/ 	.word	index@(_Z8pulseBinP7double2)
        /*0014*/ 	.word	0x00000000


	//----- nvinfo : EIATTR_REGCOUNT
	.align		4
.L_5:
        /*0018*/ 	.byte	0x04, 0x2f
        /*001a*/ 	.short	(.L_7 - .L_6)
	.align		4
.L_6:
        /*001c*/ 	.word	index@(_Z8pulseSinP7double2)
        /*0020*/ 	.word	0x0000001c


	//----- nvinfo : EIATTR_FRAME_SIZE
	.align		4
.L_7:
        /*0024*/ 	.byte	0x04, 0x11
        /*0026*/ 	.short	(.L_9 - .L_8)
	.align		4
.L_8:
        /*0028*/ 	.word	index@($_Z8pulseSinP7double2$__internal_trig_reduction_slowpathd)
        /*002c*/ 	.word	0x00000028


	//----- nvinfo : EIATTR_FRAME_SIZE
	.align		4
.L_9:
        /*0030*/ 	.byte	0x04, 0x11
        /*0032*/ 	.short	(.L_11 - .L_10)
	.align		4
.L_10:
        /*0034*/ 	.word	index@(_Z8pulseSinP7double2)
        /*0038*/ 	.word	0x00000028


	//----- nvinfo : EIATTR_REGCOUNT
	.align		4
.L_11:
        /*003c*/ 	.byte	0x04, 0x2f
        /*003e*/ 	.short	(.L_13 - .L_12)
	.align		4
.L_12:
        /*0040*/ 	.word	index@(_Z7pulseXXP7double2)
        /*0044*/ 	.word	0x0000000c


	//----- nvinfo : EIATTR_FRAME_SIZE
	.align		4
.L_13:
        /*0048*/ 	.byte	0x04, 0x11
        /*004a*/ 	.short	(.L_15 - .L_14)
	.align		4
.L_14:
        /*004c*/ 	.word	index@(_Z7pulseXXP7double2)
        /*0050*/ 	.word	0x00000000


	//----- nvinfo : EIATTR_REGCOUNT
	.align		4
.L_15:
        /*0054*/ 	.byte	0x04, 0x2f
        /*0056*/ 	.short	(.L_17 - .L_16)
	.align		4
.L_16:
        /*0058*/ 	.word	index@(_Z10pulseGaussP7double2)
        /*005c*/ 	.word	0x0000000e


	//----- nvinfo : EIATTR_FRAME_SIZE
	.align		4
.L_17:
        /*0060*/ 	.byte	0x04, 0x11
        /*0062*/ 	.short	(.L_19 - .L_18)
	.align		4
.L_18:
        /*0064*/ 	.word	index@(_Z10pulseGaussP7double2)
        /*0068*/ 	.word	0x00000000


	//----- nvinfo : EIATTR_REGCOUNT
	.align		4
.L_19:
        /*006c*/ 	.byte	0x04, 0x2f
        /*006e*/ 	.short	(.L_21 - .L_20)
	.align		4
.L_20:
        /*0070*/ 	.word	index@(_Z7initPhiP7double2S0_)
        /*0074*/ 	.word	0x00000012


	//----- nvinfo : EIATTR_FRAME_SIZE
	.align		4
.L_21:
        /*0078*/ 	.byte	0x04, 0x11
        /*007a*/ 	.short	(.L_23 - .L_22)
	.align		4
.L_22:
        /*007c*/ 	.word	index@(_Z7initPhiP7double2S0_)
        /*0080*/ 	.word	0x00000000


	//----- nvinfo : EIATTR_REGCOUNT
	.align		4
.L_23:
        /*0084*/ 	.byte	0x04, 0x2f
        /*0086*/ 	.short	(.L_25 - .L_24)
	.align		4
.L_24:
        /*0088*/ 	.word	index@(_Z11boundKernelP7double2)
        /*008c*/ 	.word	0x00000008


	//----- nvinfo : EIATTR_FRAME_SIZE
	.align		4
.L_25:
        /*0090*/ 	.byte	0x04, 0x11
        /*0092*/ 	.short	(.L_27 - .L_26)
	.align		4
.L_26:
        /*0094*/ 	.word	index@(_Z11boundKernelP7double2)
        /*0098*/ 	.word	0x00000000


	//----- nvinfo : EIATTR_REGCOUNT
	.align		4
.L_27:
        /*009c*/ 	.byte	0x04, 0x2f
        /*009e*/ 	.short	(.L_29 - .L_28)
	.align		4
.L_28:
        /*00a0*/ 	.word	index@(_Z14boundabsKernelP7double2)
        /*00a4*/ 	.word	0x0000001c


	//----- nvinfo : EIATTR_FRAME_SIZE
	.align		4
.L_29:
        /*00a8*/ 	.byte	0x04, 0x11
        /*00aa*/ 	.short	(.L_31 - .L_30)
	.align		4
.L_30:
        /*00ac*/ 	.word	index@($__internal_6_$__cuda_sm20_div_rn_f64_full)
        /*00b0*/ 	.word	0x00000000


	//----- nvinfo : EIATTR_FRAME_SIZE
	.align		4
.L_31:
        /*00b4*/ 	.byte	0x04, 0x11
        /*00b6*/ 	.short	(.L_33 - .L_32)
	.align		4
.L_32:
        /*00b8*/ 	.word	index@(_Z14boundabsKernelP7double2)
        /*00bc*/ 	.word	0x00000000


	//----- nvinfo : EIATTR_REGCOUNT
	.align		4
.L_33:
        /*00c0*/ 	.byte	0x04, 0x2f
        /*00c2*/ 	.short	(.L_35 - .L_34)
	.align		4
.L_34:
        /*00c4*/ 	.word	index@(_Z10computePhiP7double2S0_)
        /*00c8*/ 	.word	0x00000014


	//----- nvinfo : EIATTR_FRAME_SIZE
	.align		4
.L_35:
        /*00cc*/ 	.byte	0x04, 0x11
        /*00ce*/ 	.short	(.L_37 - .L_36)
	.align		4
.L_36:
        /*00d0*/ 	.word	index@(_Z10computePhiP7double2S0_)
        /*00d4*/ 	.word	0x00000000


	//----- nvinfo : EIATTR_REGCOUNT
	.align		4
.L_37:
        /*00d8*/ 	.byte	0x04, 0x2f
        /*00da*/ 	.short	(.L_39 - .L_38)
	.align		4
.L_38:
        /*00dc*/ 	.word	index@(_Z15jacobiEvaluateBP7double2S0_S0_dd)
        /*00e0*/ 	.word	0x0000001e


	//----- nvinfo : EIATTR_FRAME_SIZE
	.align		4
.L_39:
        /*00e4*/ 	.byte	0x04, 0x11
        /*00e6*/ 	.short	(.L_41 - .L_40)
	.align		4
.L_40:
        /*00e8*/ 	.word	index@($__internal_5_$__cuda_sm20_div_rn_f64_full)
        /*00ec*/ 	.word	0x00000000


	//----- nvinfo : EIATTR_FRAME_SIZE
	.align		4
.L_41:
        /*00f0*/ 	.byte	0x04, 0x11
        /*00f2*/ 	.short	(.L_43 - .L_42)
	.align		4
.L_42:
        /*00f4*/ 	.word	index@($__internal_4_$__cuda_sm20_dblrcp_rn_slowpath_v3)
        /*00f8*/ 	.word	0x00000000


	//----- nvinfo : EIATTR_FRAME_SIZE
	.align		4
.L_43:
        /*00fc*/ 	.byte	0x04, 0x11
        /*00fe*/ 	.short	(.L_45 - .L_44)
	.align		4
.L_44:
        /*0100*/ 	.word	index@(_Z15jacobiEvaluateBP7double2S0_S0_dd)
        /*0104*/ 	.word	0x00000000


	//----- nvinfo : EIATTR_REGCOUNT
	.align		4
.L_45:
        /*0108*/ 	.byte	0x04, 0x2f
        /*010a*/ 	.short	(.L_47 - .L_46)
	.align		4
.L_46:
        /*010c*/ 	.word	index@(_Z16jacobiNLSPassOneP7double2S0_S0_S0_dd)
        /*0110*/ 	.word	0x0000001e


	//----- nvinfo : EIATTR_FRAME_SIZE
	.align		4
.L_47:
        /*0114*/ 	.byte	0x04, 0x11
        /*0116*/ 	.short	(.L_49 - .L_48)
	.align		4
.L_48:
        /*0118*/ 	.word	index@($__internal_3_$__cuda_sm20_div_rn_f64_full)
        /*011c*/ 	.word	0x00000000


	//----- nvinfo : EIATTR_FRAME_SIZE
	.align		4
.L_49:
        /*0120*/ 	.byte	0x04, 0x11
        /*0122*/ 	.short	(.L_51 - .L_50)
	.align		4
.L_50:
        /*0124*/ 	.word	index@($__internal_2_$__cuda_sm20_dblrcp_rn_slowpath_v3)
        /*0128*/ 	.word	0x00000000


	//----- nvinfo : EIATTR_FRAME_SIZE
	.align		4
.L_51:
        /*012c*/ 	.byte	0x04, 0x11
        /*012e*/ 	.short	(.L_53 - .L_52)
	.align		4
.L_52:
        /*0130*/ 	.word	index@(_Z16jacobiNLSPassOneP7double2S0_S0_S0_dd)
        /*0134*/ 	.word	0x00000000


	//----- nvinfo : EIATTR_REGCOUNT
	.align		4
.L_53:
        /*0138*/ 	.byte	0x04, 0x2f
        /*013a*/ 	.short	(.L_55 - .L_54)
	.align		4
.L_54:
        /*013c*/ 	.word	index@(_Z16jacobiNLSPassTwoP7double2S0_S0_S0_dd)
        /*0140*/ 	.word	0x00000020


	//----- nvinfo : EIATTR_FRAME_SIZE
	.align		4
.L_55:
        /*0144*/ 	.byte	0x04, 0x11
        /*0146*/ 	.short	(.L_57 - .L_56)
	.align		4
.L_56:
        /*0148*/ 	.word	index@($__internal_1_$__cuda_sm20_div_rn_f64_full)
        /*014c*/ 	.word	0x00000000


	//----- nvinfo : EIATTR_FRAME_SIZE
	.align		4
.L_57:
        /*0150*/ 	.byte	0x04, 0x11
        /*0152*/ 	.short	(.L_59 - .L_58)
	.align		4
.L_58:
        /*0154*/ 	.word	index@($__internal_0_$__cuda_sm20_dblrcp_rn_slowpath_v3)
        /*0158*/ 	.word	0x00000000


	//----- nvinfo : EIATTR_FRAME_SIZE
	.align		4
.L_59:
        /*015c*/ 	.byte	0x04, 0x11
        /*015e*/ 	.short	(.L_61 - .L_60)
	.align		4
.L_60:
        /*0160*/ 	.word	index@(_Z16jacobiNLSPassTwoP7double2S0_S0_S0_dd)
        /*0164*/ 	.word	0x00000000


	//----- nvinfo : EIATTR_REGCOUNT
	.align		4
.L_61:
        /*0168*/ 	.byte	0x04, 0x2f
        /*016a*/ 	.short	(.L_63 - .L_62)
	.align		4
.L_62:
        /*016c*/ 	.word	index@(_Z12computeErrorP7double2S0_S0_idd)
        /*0170*/ 	.word	0x00000004


	//----- nvinfo : EIATTR_FRAME_SIZE
	.align		4
.L_63:
        /*0174*/ 	.byte	0x04, 0x11
        /*0176*/ 	.short	(.L_65 - .L_64)
	.align		4
.L_64:
        /*0178*/ 	.word	index@(_Z12computeErrorP7double2S0_S0_idd)
        /*017c*/ 	.word	0x00000000


	//----- nvinfo : EIATTR_MIN_STACK_SIZE
	.align		4
.L_65:
        /*0180*/ 	.byte	0x04, 0x12
        /*0182*/ 	.short	(.L_67 - .L_66)
	.align		4
.L_66:
        /*0184*/ 	.word	index@(_Z12computeErrorP7double2S0_S0_idd)
        /*0188*/ 	.word	0x00000000


	//----- nvinfo : EIATTR_MIN_STACK_SIZE
	.align		4
.L_67:
        /*018c*/ 	.byte	0x04, 0x12
        /*018e*/ 	.short	(.L_69 - .L_68)
	.align		4
.L_68:
        /*0190*/ 	.word	index@(_Z16jacobiNLSPassTwoP7double2S0_S0_S0_dd)
        /*0194*/ 	.word	0x00000000


	//----- nvinfo : EIATTR_MIN_STACK_SIZE
	.align		4
.L_69:
        /*0198*/ 	.byte	0x04, 0x12
        /*019a*/ 	.short	(.L_71 - .L_70)
	.align		4
.L_70:
        /*019c*/ 	.word	index@(_Z16jacobiNLSPassOneP7double2S0_S0_S0_dd)
        /*01a0*/ 	.word	0x00000000


	//----- nvinfo : EIATTR_MIN_STACK_SIZE
	.align		4
.L_71:
        /*01a4*/ 	.byte	0x04, 0x12
        /*01a6*/ 	.short	(.L_73 - .L_72)
	.align		4
.L_72:
        /*01a8*/ 	.word	index@(_Z15jacobiEvaluateBP7double2S0_S0_dd)
        /*01ac*/ 	.word	0x00000000


	//----- nvinfo : EIATTR_MIN_STACK_SIZE
	.align		4
.L_73:
        /*01b0*/ 	.byte	0x04, 0x12
        /*01b2*/ 	.short	(.L_75 - .L_74)
	.align		4
.L_74:
        /*01b4*/ 	.word	index@(_Z10computePhiP7double2S0_)
        /*01b8*/ 	.word	0x00000000


	//----- nvinfo : EIATTR_MIN_STACK_SIZE
	.align		4
.L_75:
        /*01bc*/ 	.byte	0x04, 0x12
        /*01be*/ 	.short	(.L_77 - .L_76)
	.align		4
.L_76:
        /*01c0*/ 	.word	index@(_Z14boundabsKernelP7double2)
        /*01c4*/ 	.word	0x00000000


	//----- nvinfo : EIATTR_MIN_STACK_SIZE
	.align		4
.L_77:
        /*01c8*/ 	.byte	0x04, 0x12
        /*01ca*/ 	.short	(.L_79 - .L_78)
	.align		4
.L_78:
        /*01cc*/ 	.word	index@(_Z11boundKernelP7double2)
        /*01d0*/ 	.word	0x00000000


	//----- nvinfo : EIATTR_MIN_STACK_SIZE
	.align		4
.L_79:
        /*01d4*/ 	.byte	0x04, 0x12
        /*01d6*/ 	.short	(.L_81 - .L_80)
	.align		4
.L_80:
        /*01d8*/ 	.word	index@(_Z7initPhiP7double2S0_)
        /*01dc*/ 	.word	0x00000000


	//----- nvinfo : EIATTR_MIN_STACK_SIZE
	.align		4
.L_81:
        /*01e0*/ 	.byte	0x04, 0x12
        /*01e2*/ 	.short	(.L_83 - .L_82)
	.align		4
.L_82:
        /*01e4*/ 	.word	index@(_Z10pulseGaussP7double2)
        /*01e8*/ 	.word	0x00000000


	//----- nvinfo : EIATTR_MIN_STACK_SIZE
	.align		4
.L_83:
        /*01ec*/ 	.byte	0x04, 0x12
        /*01ee*/ 	.short	(.L_85 - .L_84)
	.align		4
.L_84:
        /*01f0*/ 	.word	index@(_Z7pulseXXP7double2)
        /*01f4*/ 	.word	0x00000000


	//----- nvinfo : EIATTR_MIN_STACK_SIZE
	.align		4
.L_85:
        /*01f8*/ 	.byte	0x04, 0x12
        /*01fa*/ 	.short	(.L_87 - .L_86)
	.align		4
.L_86:
        /*01fc*/ 	.word	index@(_Z8pulseSinP7double2)
        /*0200*/ 	.word	0x00000028


	//----- nvinfo : EIATTR_MIN_STACK_SIZE
	.align		4
.L_87:
        /*0204*/ 	.byte	0x04, 0x12
        /*0206*/ 	.short	(.L_89 - .L_88)
	.align		4
.L_88:
        /*0208*/ 	.word	index@(_Z8pulseBinP7double2)
        /*020c*/ 	.word	0x00000000
.L_89:


//--------------------- .nv.compat                --------------------------
	.section	.nv.compat,"",@"SHT_CUDA_COMPAT_INFO"
	.align	4
        /*0000*/ 	.byte	0x02, 0x09, 0x00, 0x00, 0x02, 0x02, 0x01, 0x00, 0x02, 0x05, 0x05, 0x00, 0x03, 0x07, 0x01, 0x01
        /*0010*/ 	.byte	0x02, 0x03, 0x00, 0x00, 0x02, 0x06, 0x01, 0x00, 0x04, 0x0b, 0x08, 0x00, 0x01, 0x00, 0x00, 0x00
        /*0020*/ 	.byte	0x00, 0x00, 0x00, 0x00


//--------------------- .nv.info._Z12computeErrorP7double2S0_S0_idd --------------------------
	.section	.nv.info._Z12computeErrorP7double2S0_S0_idd,"",@"SHT_CUDA_INFO"
	.sectionflags	@""
	.align	4


	//----- nvinfo : EIATTR_CUDA_API_VERSION
	.align		4
        /*0000*/ 	.byte	0x04, 0x37
        /*0002*/ 	.short	(.L_91 - .L_90)
.L_90:
        /*0004*/ 	.word	0x00000082


	//----- nvinfo : EIATTR_KPARAM_INFO
	.align		4
.L_91:
        /*0008*/ 	.byte	0x04, 0x17
        /*000a*/ 	.short	(.L_93 - .L_92)
.L_92:
        /*000c*/ 	.word	0x00000000
        /*0010*/ 	.short	0x0005
        /*0012*/ 	.short	0x0028
        /*0014*/ 	.byte	0x00, 0xf0, 0x21, 0x00


	//----- nvinfo : EIATTR_KPARAM_INFO
	.align		4
.L_93:
        /*0018*/ 	.byte	0x04, 0x17
        /*001a*/ 	.short	(.L_95 - .L_94)
.L_94:
        /*001c*/ 	.word	0x00000000
        /*0020*/ 	.short	0x0004
        /*0022*/ 	.short	0x0020
        /*0024*/ 	.byte	0x00, 0xf0, 0x21, 0x00


	//----- nvinfo : EIATTR_KPARAM_INFO
	.align		4
.L_95:
        /*0028*/ 	.byte	0x04, 0x17
        /*002a*/ 	.short	(.L_97 - .L_96)
.L_96:
        /*002c*/ 	.word	0x00000000
        /*0030*/ 	.short	0x0003
        /*0032*/ 	.short	0x0018
        /*0034*/ 	.byte	0x00, 0xf0, 0x11, 0x00


	//----- nvinfo : EIATTR_KPARAM_INFO
	.align		4
.L_97:
        /*0038*/ 	.byte	0x04, 0x17
        /*003a*/ 	.short	(.L_99 - .L_98)
.L_98:
        /*003c*/ 	.word	0x00000000
        /*0040*/ 	.short	0x0002
        /*0042*/ 	.short	0x0010
        /*0044*/ 	.byte	0x00, 0xf5, 0x21, 0x00


	//----- nvinfo : EIATTR_KPARAM_INFO
	.align		4
.L_99:
        /*0048*/ 	.byte	0x04, 0x17
        /*004a*/ 	.short	(.L_101 - .L_100)
.L_100:
        /*004c*/ 	.word	0x00000000
        /*0050*/ 	.short	0x0001
        /*0052*/ 	.short	0x0008
        /*0054*/ 	.byte	0x00, 0xf5, 0x21, 0x00


	//----- nvinfo : EIATTR_KPARAM_INFO
	.align		4
.L_101:
        /*0058*/ 	.byte	0x04, 0x17
        /*005a*/ 	.short	(.L_103 - .L_102)
.L_102:
        /*005c*/ 	.word	0x00000000
        /*0060*/ 	.short	0x0000
        /*0062*/ 	.short	0x0000
        /*0064*/ 	.byte	0x00, 0xf5, 0x21, 0x00


	//----- nvinfo : EIATTR_SPARSE_MMA_MASK
	.align		4
.L_103:
        /*0068*/ 	.byte	0x03, 0x50
        /*006a*/ 	.short	0x0000


	//----- nvinfo : EIATTR_MAXREG_COUNT
	.align		4
        /*006c*/ 	.byte	0x03, 0x1b
        /*006e*/ 	.short	0x00ff


	//----- nvinfo : EIATTR_MERCURY_ISA_VERSION
	.align		4
        /*0070*/ 	.byte	0x03, 0x5f
        /*0072*/ 	.short	0x0101


	//----- nvinfo : EIATTR_VRC_CTA_INIT_COUNT
	.align		4
        /*0074*/ 	.byte	0x02, 0x4a
	.zero		1
	.zero		1


	//----- nvinfo : EIATTR_EXIT_INSTR_OFFSETS
	.align		4
        /*0078*/ 	.byte	0x04, 0x1c
        /*007a*/ 	.short	(.L_105 - .L_104)


	//   ....[0]....
.L_104:
        /*007c*/ 	.word	0x00000010


	//----- nvinfo : EIATTR_CBANK_PARAM_SIZE
	.align		4
.L_105:
        /*0080*/ 	.byte	0x03, 0x19
        /*0082*/ 	.short	0x0030


	//----- nvinfo : EIATTR_PARAM_CBANK
	.align		4
        /*0084*/ 	.byte	0x04, 0x0a
        /*0086*/ 	.short	(.L_107 - .L_106)
	.align		4
.L_106:
        /*0088*/ 	.word	index@(.nv.constant0._Z12computeErrorP7double2S0_S0_idd)
        /*008c*/ 	.short	0x0380
        /*008e*/ 	.short	0x0030


	//----- nvinfo : EIATTR_SW_WAR
	.align		4
.L_107:
        /*0090*/ 	.byte	0x04, 0x36
        /*0092*/ 	.short	(.L_109 - .L_108)
.L_108:
        /*0094*/ 	.word	0x00000008
.L_109:


//--------------------- .nv.info._Z16jacobiNLSPassTwoP7double2S0_S0_S0_dd --------------------------
	.section	.nv.info._Z16jacobiNLSPassTwoP7double2S0_S0_S0_dd,"",@"SHT_CUDA_INFO"
	.sectionflags	@""
	.align	4


	//----- nvinfo : EIATTR_CUDA_API_VERSION
	.align		4
        /*0000*/ 	.byte	0x04, 0x37
        /*0002*/ 	.short	(.L_111 - .L_110)
.L_110:
        /*0004*/ 	.word	0x00000082


	//----- nvinfo : EIATTR_KPARAM_INFO
	.align		4
.L_111:
        /*0008*/ 	.byte	0x04, 0x17
        /*000a*/ 	.short	(.L_113 - .L_112)
.L_112:
        /*000c*/ 	.word	0x00000000
        /*0010*/ 	.short	0x0005
        /*0012*/ 	.short	0x0028
        /*0014*/ 	.byte	0x00, 0xf0, 0x21, 0x00


	//----- nvinfo : EIATTR_KPARAM_INFO
	.align		4
.L_113:
        /*0018*/ 	.byte	0x04, 0x17
        /*001a*/ 	.short	(.L_115 - .L_114)
.L_114:
        /*001c*/ 	.word	0x00000000
        /*0020*/ 	.short	0x0004
        /*0022*/ 	.short	0x0020
        /*0024*/ 	.byte	0x00, 0xf0, 0x21, 0x00


	//----- nvinfo : EIATTR_KPARAM_INFO
	.align		4
.L_115:
        /*0028*/ 	.byte	0x04, 0x17
        /*002a*/ 	.short	(.L_117 - .L_116)
.L_116:
        /*002c*/ 	.word	0x00000000
        /*0030*/ 	.short	0x0003
        /*0032*/ 	.short	0x0018
        /*0034*/ 	.byte	0x00, 0xf5, 0x21, 0x00


	//----- nvinfo : EIATTR_KPARAM_INFO
	.align		4
.L_117:
        /*0038*/ 	.byte	0x04, 0x17
        /*003a*/ 	.short	(.L_119 - .L_118)
.L_118:
        /*003c*/ 	.word	0x00000000
        /*0040*/ 	.short	0x0002
        /*0042*/ 	.short	0x0010
        /*0044*/ 	.byte	0x00, 0xf5, 0x21, 0x00


	//----- nvinfo : EIATTR_KPARAM_INFO
	.align		4
.L_119:
        /*0048*/ 	.byte	0x04, 0x17
        /*004a*/ 	.short	(.L_121 - .L_120)
.L_120:
        /*004c*/ 	.word	0x00000000
        /*0050*/ 	.short	0x0001
        /*0052*/ 	.short	0x0008
        /*0054*/ 	.byte	0x00, 0xf5, 0x21, 0x00


	//----- nvinfo : EIATTR_KPARAM_INFO
	.align		4
.L_121:
        /*0058*/ 	.byte	0x04, 0x17
        /*005a*/ 	.short	(.L_123 - .L_122)
.L_122:
        /*005c*/ 	.word	0x00000000
        /*0060*/ 	.short	0x0000
        /*0062*/ 	.short	0x0000
        /*0064*/ 	.byte	0x00, 0xf5, 0x21, 0x00


	//----- nvinfo : EIATTR_SPARSE_MMA_MASK
	.align		4
.L_123:
        /*0068*/ 	.byte	0x03, 0x50
        /*006a*/ 	.short	0x0000


	//----- nvinfo : EIATTR_MAXREG_COUNT
	.align		4
        /*006c*/ 	.byte	0x03, 0x1b
        /*006e*/ 	.short	0x00ff


	//----- nvinfo : EIATTR_NUM_BARRIERS
	.align		4
        /*0070*/ 	.byte	0x02, 0x4c
        /*0072*/ 	.byte	0x01
	.zero		1


	//----- nvinfo : EIATTR_MERCURY_ISA_VERSION
	.align		4
        /*0074*/ 	.byte	0x03, 0x5f
        /*0076*/ 	.short	0x0101


	//----- nvinfo : EIATTR_VRC_CTA_INIT_COUNT
	.align		4
        /*0078*/ 	.byte	0x02, 0x4a
	.zero		1
	.zero		1


	//----- nvinfo : EIATTR_EXIT_INSTR_OFFSETS
	.align		4
        /*007c*/ 	.byte	0x04, 0x1c
        /*007e*/ 	.short	(.L_125 - .L_124)


	//   ....[0]....
.L_124:
        /*0080*/ 	.word	0x00000dc0


	//----- nvinfo : EIATTR_CRS_STACK_SIZE
	.align		4
.L_125:
        /*0084*/ 	.byte	0x04, 0x1e
        /*0086*/ 	.short	(.L_127 - .L_126)
.L_126:
        /*0088*/ 	.word	0x00000000


	//----- nvinfo : EIATTR_CBANK_PARAM_SIZE
	.align		4
.L_127:
        /*008c*/ 	.byte	0x03, 0x19
        /*008e*/ 	.short	0x0030


	//----- nvinfo : EIATTR_PARAM_CBANK
	.align		4
        /*0090*/ 	.byte	0x04, 0x0a
        /*0092*/ 	.short	(.L_129 - .L_128)
	.align		4
.L_128:
        /*0094*/ 	.word	index@(.nv.constant0._Z16jacobiNLSPassTwoP7double2S0_S0_S0_dd)
        /*0098*/ 	.short	0x0380
        /*009a*/ 	.short	0x0030


	//----- nvinfo : EIATTR_SW_WAR
	.align		4
.L_129:
        /*009c*/ 	.byte	0x04, 0x36
        /*009e*/ 	.short	(.L_131 - .L_130)
.L_130:
        /*00a0*/ 	.word	0x00000008
.L_131:


//--------------------- .nv.info._Z16jacobiNLSPassOneP7double2S0_S0_S0_dd --------------------------
	.section	.nv.info._Z16jacobiNLSPassOneP7double2S0_S0_S0_dd,"",@"SHT_CUDA_INFO"
	.sectionflags	@""
	.align	4


	//----- nvinfo : EIATTR_CUDA_API_VERSION
	.align		4
        /*0000*/ 	.byte	0x04, 0x37
        /*0002*/ 	.short	(.L_133 - .L_132)
.L_132:
        /*0004*/ 	.word	0x00000082


	//----- nvinfo : EIATTR_KPARAM_INFO
	.align		4
.L_133:
        /*0008*/ 	.byte	0x04, 0x17
        /*000a*/ 	.short	(.L_135 - .L_134)
.L_134:
        /*000c*/ 	.word	0x00000000
        /*0010*/ 	.short	0x0005
        /*0012*/ 	.short	0x0028
        /*0014*/ 	.byte	0x00, 0xf0, 0x21, 0x00


	//----- nvinfo : EIATTR_KPARAM_INFO
	.align		4
.L_135:
        /*0018*/ 	.byte	0x04, 0x17
        /*001a*/ 	.short	(.L_137 - .L_136)
.L_136:
        /*001c*/ 	.word	0x00000000
        /*0020*/ 	.short	0x0004
        /*0022*/ 	.short	0x0020
        /*0024*/ 	.byte	0x00, 0xf0, 0x21, 0x00


	//----- nvinfo : EIATTR_KPARAM_INFO
	.align		4
.L_137:
        /*0028*/ 	.byte	0x04, 0x17
        /*002a*/ 	.short	(.L_139 - .L_138)
.L_138:
        /*002c*/ 	.word	0x00000000
        /*0030*/ 	.short	0x0003
        /*0032*/ 	.short	0x0018
        /*0034*/ 	.byte	0x00, 0xf5, 0x21, 0x00


	//----- nvinfo : EIATTR_KPARAM_INFO
	.align		4
.L_139:
        /*0038*/ 	.byte	0x04, 0x17
        /*003a*/ 	.short	(.L_141 - .L_140)
.L_140:
        /*003c*/ 	.word	0x00000000
        /*0040*/ 	.short	0x0002
        /*0042*/ 	.short	0x0010
        /*0044*/ 	.byte	0x00, 0xf5, 0x21, 0x00


	//----- nvinfo : EIATTR_KPARAM_INFO
	.align		4
.L_141:
        /*0048*/ 	.byte	0x04, 0x17
        /*004a*/ 	.short	(.L_143 - .L_142)
.L_142:
        /*004c*/ 	.word	0x00000000
        /*0050*/ 	.short	0x0001
        /*0052*/ 	.short	0x0008
        /*0054*/ 	.byte	0x00, 0xf5, 0x21, 0x00


	//----- nvinfo : EIATTR_KPARAM_INFO
	.align		4
.L_143:
        /*0058*/ 	.byte	0x04, 0x17
        /*005a*/ 	.short	(.L_145 - .L_144)
.L_144:
        /*005c*/ 	.word	0x00000000
        /*0060*/ 	.short	0x0000
        /*0062*/ 	.short	0x0000
        /*0064*/ 	.byte	0x00, 0xf5, 0x21, 0x00


	//----- nvinfo : EIATTR_SPARSE_MMA_MASK
	.align		4
.L_145:
        /*0068*/ 	.byte	0x03, 0x50
        /*006a*/ 	.short	0x0000


	//----- nvinfo : EIATTR_MAXREG_COUNT
	.align		4
        /*006c*/ 	.byte	0x03, 0x1b
        /*006e*/ 	.short	0x00ff


	//----- nvinfo : EIATTR_NUM_BARRIERS
	.align		4
        /*0070*/ 	.byte	0x02, 0x4c
        /*0072*/ 	.byte	0x01
	.zero		1


	//----- nvinfo : EIATTR_MERCURY_ISA_VERSION
	.align		4
        /*0074*/ 	.byte	0x03, 0x5f
        /*0076*/ 	.short	0x0101


	//----- nvinfo : EIATTR_VRC_CTA_INIT_COUNT
	.align		4
        /*0078*/ 	.byte	0x02, 0x4a
	.zero		1
	.zero		1


	//----- nvinfo : EIATTR_EXIT_INSTR_OFFSETS
	.align		4
        /*007c*/ 	.byte	0x04, 0x1c
        /*007e*/ 	.short	(.L_147 - .L_146)


	//   ....[0]....
.L_146:
        /*0080*/ 	.word	0x00000e50


	//----- nvinfo : EIATTR_CRS_STACK_SIZE
	.align		4
.L_147:
        /*0084*/ 	.byte	0x04, 0x1e
        /*0086*/ 	.short	(.L_149 - .L_148)
.L_148:
        /*0088*/ 	.word	0x00000000


	//----- nvinfo : EIATTR_CBANK_PARAM_SIZE
	.align		4
.L_149:
        /*008c*/ 	.byte	0x03, 0x19
        /*008e*/ 	.short	0x0030


	//----- nvinfo : EIATTR_PARAM_CBANK
	.align		4
        /*0090*/ 	.byte	0x04, 0x0a
        /*0092*/ 	.short	(.L_151 - .L_150)
	.align		4
.L_150:
        /*0094*/ 	.word	index@(.nv.constant0._Z16jacobiNLSPassOneP7double2S0_S0_S0_dd)
        /*0098*/ 	.short	0x0380
        /*009a*/ 	.short	0x0030


	//----- nvinfo : EIATTR_SW_WAR
	.align		4
.L_151:
        /*009c*/ 	.byte	0x04, 0x36
        /*009e*/ 	.short	(.L_153 - .L_152)
.L_152:
        /*00a0*/ 	.word	0x00000008
.L_153:


//--------------------- .nv.info._Z15jacobiEvaluateBP7double2S0_S0_dd --------------------------
	.section	.nv.info._Z15jacobiEvaluateBP7double2S0_S0_dd,"",@"SHT_CUDA_INFO"
	.sectionflags	@""
	.align	4


	//----- nvinfo : EIATTR_CUDA_API_VERSION
	.align		4
        /*0000*/ 	.byte	0x04, 0x37
        /*0002*/ 	.short	(.L_155 - .L_154)
.L_154:
        /*0004*/ 	.word	0x00000082


	//----- nvinfo : EIATTR_KPARAM_INFO
	.align		4
.L_155:
        /*0008*/ 	.byte	0x04, 0x17
        /*000a*/ 	.short	(.L_157 - .L_156)
.L_156:
        /*000c*/ 	.word	0x00000000
        /*0010*/ 	.short	0x0004
        /*0012*/ 	.short	0x0020
        /*0014*/ 	.byte	0x00, 0xf0, 0x21, 0x00


	//----- nvinfo : EIATTR_KPARAM_INFO
	.align		4
.L_157:
        /*0018*/ 	.byte	0x04, 0x17
        /*001a*/ 	.short	(.L_159 - .L_158)
.L_158:
        /*001c*/ 	.word	0x00000000
        /*0020*/ 	.short	0x0003
        /*0022*/ 	.short	0x0018
        /*0024*/ 	.byte	0x00, 0xf0, 0x21, 0x00


	//----- nvinfo : EIATTR_KPARAM_INFO
	.align		4
.L_159:
        /*0028*/ 	.byte	0x04, 0x17
        /*002a*/ 	.short	(.L_161 - .L_160)
.L_160:
        /*002c*/ 	.word	0x00000000
        /*0030*/ 	.short	0x0002
        /*0032*/ 	.short	0x0010
        /*0034*/ 	.byte	0x00, 0xf5, 0x21, 0x00


	//----- nvinfo : EIATTR_KPARAM_INFO
	.align		4
.L_161:
        /*0038*/ 	.byte	0x04, 0x17
        /*003a*/ 	.short	(.L_163 - .L_162)
.L_162:
        /*003c*/ 	.word	0x00000000
        /*0040*/ 	.short	0x0001
        /*0042*/ 	.short	0x0008
        /*0044*/ 	.byte	0x00, 0xf5, 0x21, 0x00


	//----- nvinfo : EIATTR_KPARAM_INFO
	.align		4
.L_163:
        /*0048*/ 	.byte	0x04, 0x17
        /*004a*/ 	.short	(.L_165 - .L_164)
.L_164:
        /*004c*/ 	.word	0x00000000
        /*0050*/ 	.short	0x0000
        /*0052*/ 	.short	0x0000
        /*0054*/ 	.byte	0x00, 0xf5, 0x21, 0x00


	//----- nvinfo : EIATTR_SPARSE_MMA_MASK
	.align		4
.L_165:
        /*0058*/ 	.byte	0x03, 0x50
        /*005a*/ 	.short	0x0000


	//----- nvinfo : EIATTR_MAXREG_COUNT
	.align		4
        /*005c*/ 	.byte	0x03, 0x1b
        /*005e*/ 	.short	0x00ff


	//----- nvinfo : EIATTR_MERCURY_ISA_VERSION
	.align		4
        /*0060*/ 	.byte	0x03, 0x5f
        /*0062*/ 	.short	0x0101


	//----- nvinfo : EIATTR_VRC_CTA_INIT_COUNT
	.align		4
        /*0064*/ 	.byte	0x02, 0x4a
	.zero		1
	.zero		1


	//----- nvinfo : EIATTR_EXIT_INSTR_OFFSETS
	.align		4
        /*0068*/ 	.byte	0x04, 0x1c
        /*006a*/ 	.short	(.L_167 - .L_166)


	//   ....[0]....
.L_166:
        /*006c*/ 	.word	0x00000060


	//   ....[1]....
        /*0070*/ 	.word	0x00000810


	//----- nvinfo : EIATTR_CRS_STACK_SIZE
	.align		4
.L_167:
        /*0074*/ 	.byte	0x04, 0x1e
        /*0076*/ 	.short	(.L_169 - .L_168)
.L_168:
        /*0078*/ 	.word	0x00000000


	//----- nvinfo : EIATTR_CBANK_PARAM_SIZE
	.align		4
.L_169:
        /*007c*/ 	.byte	0x03, 0x19
        /*007e*/ 	.short	0x0028


	//----- nvinfo : EIATTR_PARAM_CBANK
	.align		4
        /*0080*/ 	.byte	0x04, 0x0a
        /*0082*/ 	.short	(.L_171 - .L_170)
	.align		4
.L_170:
        /*0084*/ 	.word	index@(.nv.constant0._Z15jacobiEvaluateBP7double2S0_S0_dd)
        /*0088*/ 	.short	0x0380
        /*008a*/ 	.short	0x0028


	//----- nvinfo : EIATTR_SW_WAR
	.align		4
.L_171:
        /*008c*/ 	.byte	0x04, 0x36
        /*008e*/ 	.short	(.L_173 - .L_172)
.L_172:
        /*0090*/ 	.word	0x00000008
.L_173:


//--------------------- .nv.info._Z10computePhiP7double2S0_ --------------------------
	.section	.nv.info._Z10computePhiP7double2S0_,"",@"SHT_CUDA_INFO"
	.sectionflags	@""
	.align	4


	//----- nvinfo : EIATTR_CUDA_API_VERSION
	.align		4
        /*0000*/ 	.byte	0x04, 0x37
        /*0002*/ 	.short	(.L_175 - .L_174)
.L_174:
        /*0004*/ 	.word	0x00000082


	//----- nvinfo : EIATTR_KPARAM_INFO
	.align		4
.L_175:
        /*0008*/ 	.byte	0x04, 0x17
        /*000a*/ 	.short	(.L_177 - .L_176)
.L_176:
        /*000c*/ 	.word	0x00000000
        /*0010*/ 	.short	0x0001
        /*0012*/ 	.short	0x0008
        /*0014*/ 	.byte	0x00, 0xf5, 0x21, 0x00


	//----- nvinfo : EIATTR_KPARAM_INFO
	.align		4
.L_177:
        /*0018*/ 	.byte	0x04, 0x17
        /*001a*/ 	.short	(.L_179 - .L_178)
.L_178:
        /*001c*/ 	.word	0x00000000
        /*0020*/ 	.short	0x0000
        /*0022*/ 	.short	0x0000
        /*0024*/ 	.byte	0x00, 0xf5, 0x21, 0x00


	//----- nvinfo : EIATTR_SPARSE_MMA_MASK
	.align		4
.L_179:
        /*0028*/ 	.byte	0x03, 0x50
        /*002a*/ 	.short	0x0000


	//----- nvinfo : EIATTR_MAXREG_COUNT
	.align		4
        /*002c*/ 	.byte	0x03, 0x1b
        /*002e*/ 	.short	0x00ff


	//----- nvinfo : EIATTR_MERCURY_ISA_VERSION
	.align		4
        /*0030*/ 	.byte	0x03, 0x5f
        /*0032*/ 	.short	0x0101


	//----- nvinfo : EIATTR_VRC_CTA_INIT_COUNT
	.align		4
        /*0034*/ 	.byte	0x02, 0x4a
	.zero		1
	.zero		1


	//----- nvinfo : EIATTR_EXIT_INSTR_OFFSETS
	.align		4
        /*0038*/ 	.byte	0x04, 0x1c
        /*003a*/ 	.short	(.L_181 - .L_180)


	//   ....[0]....
.L_180:
        /*003c*/ 	.word	0x00000060


	//   ....[1]....
        /*0040*/ 	.word	0x00000170


	//----- nvinfo : EIATTR_CBANK_PARAM_SIZE
	.align		4
.L_181:
        /*0044*/ 	.byte	0x03, 0x19
        /*0046*/ 	.short	0x0010


	//----- nvinfo : EIATTR_PARAM_CBANK
	.align		4
        /*0048*/ 	.byte	0x04, 0x0a
        /*004a*/ 	.short	(.L_183 - .L_182)
	.align		4
.L_182:
        /*004c*/ 	.word	index@(.nv.constant0._Z10computePhiP7double2S0_)
        /*0050*/ 	.short	0x0380
        /*0052*/ 	.short	0x0010


	//----- nvinfo : EIATTR_SW_WAR
	.align		4
.L_183:
        /*0054*/ 	.byte	0x04, 0x36
        /*0056*/ 	.short	(.L_185 - .L_184)
.L_184:
        /*0058*/ 	.word	0x00000008
.L_185:


//--------------------- .nv.info._Z14boundabsKernelP7double2 --------------------------
	.section	.nv.info._Z14boundabsKernelP7double2,"",@"SHT_CUDA_INFO"
	.sectionflags	@""
	.align	4


	//----- nvinfo : EIATTR_CUDA_API_VERSION
	.align		4
        /*0000*/ 	.byte	0x04, 0x37
        /*0002*/ 	.short	(.L_187 - .L_186)
.L_186:
        /*0004*/ 	.word	0x00000082


	//----- nvinfo : EIATTR_KPARAM_INFO
	.align		4
.L_187:
        /*0008*/ 	.byte	0x04, 0x17
        /*000a*/ 	.short	(.L_189 - .L_188)
.L_188:
        /*000c*/ 	.word	0x00000000
        /*0010*/ 	.short	0x0000
        /*0012*/ 	.short	0x0000
        /*0014*/ 	.byte	0x00, 0xf5, 0x21, 0x00


	//----- nvinfo : EIATTR_SPARSE_MMA_MASK
	.align		4
.L_189:
        /*0018*/ 	.byte	0x03, 0x50
        /*001a*/ 	.short	0x0000


	//----- nvinfo : EIATTR_MAXREG_COUNT
	.align		4
        /*001c*/ 	.byte	0x03, 0x1b
        /*001e*/ 	.short	0x00ff


	//----- nvinfo : EIATTR_MERCURY_ISA_VERSION
	.align		4
        /*0020*/ 	.byte	0x03, 0x5f
        /*0022*/ 	.short	0x0101


	//----- nvinfo : EIATTR_VRC_CTA_INIT_COUNT
	.align		4
        /*0024*/ 	.byte	0x02, 0x4a
	.zero		1
	.zero		1


	//----- nvinfo : EIATTR_EXIT_INSTR_OFFSETS
	.align		4
        /*0028*/ 	.byte	0x04, 0x1c
        /*002a*/ 	.short	(.L_191 - .L_190)


	//   ....[0]....
.L_190:
        /*002c*/ 	.word	0x00000060


	//   ....[1]....
        /*0030*/ 	.word	0x000002e0


	//----- nvinfo : EIATTR_CRS_STACK_SIZE
	.align		4
.L_191:
        /*0034*/ 	.byte	0x04, 0x1e
        /*0036*/ 	.short	(.L_193 - .L_192)
.L_192:
        /*0038*/ 	.word	0x00000000


	//----- nvinfo : EIATTR_CBANK_PARAM_SIZE
	.align		4
.L_193:
        /*003c*/ 	.byte	0x03, 0x19
        /*003e*/ 	.short	0x0008


	//----- nvinfo : EIATTR_PARAM_CBANK
	.align		4
        /*0040*/ 	.byte	0x04, 0x0a
        /*0042*/ 	.short	(.L_195 - .L_194)
	.align		4
.L_194:
        /*0044*/ 	.word	index@(.nv.constant0._Z14boundabsKernelP7double2)
        /*0048*/ 	.short	0x0380
        /*004a*/ 	.short	0x0008


	//----- nvinfo : EIATTR_SW_WAR
	.align		4
.L_195:
        /*004c*/ 	.byte	0x04, 0x36
        /*004e*/ 	.short	(.L_197 - .L_196)
.L_196:
        /*0050*/ 	.word	0x00000008
.L_197:


//--------------------- .nv.info._Z11boundKernelP7double2 --------------------------
	.section	.nv.info._Z11boundKernelP7double2,"",@"SHT_CUDA_INFO"
	.sectionflags	@""
	.align	4


	//----- nvinfo : EIATTR_CUDA_API_VERSION
	.align		4
        /*0000*/ 	.byte	0x04, 0x37
        /*0002*/ 	.short	(.L_199 - .L_198)
.L_198:
        /*0004*/ 	.word	0x00000082


	//----- nvinfo : EIATTR_KPARAM_INFO
	.align		4
.L_199:
        /*0008*/ 	.byte	0x04, 0x17
        /*000a*/ 	.short	(.L_201 - .L_200)
.L_200:
        /*000c*/ 	.word	0x00000000
        /*0010*/ 	.short	0x0000
        /*0012*/ 	.short	0x0000
        /*0014*/ 	.byte	0x00, 0xf5, 0x21, 0x00


	//----- nvinfo : EIATTR_SPARSE_MMA_MASK
	.align		4
.L_201:
        /*0018*/ 	.byte	0x03, 0x50
        /*001a*/ 	.short	0x0000


	//----- nvinfo : EIATTR_MAXREG_COUNT
	.align		4
        /*001c*/ 	.byte	0x03, 0x1b
        /*001e*/ 	.short	0x00ff


	//----- nvinfo : EIATTR_MERCURY_ISA_VERSION
	.align		4
        /*0020*/ 	.byte	0x03, 0x5f
        /*0022*/ 	.short	0x0101


	//----- nvinfo : EIATTR_VRC_CTA_INIT_COUNT
	.align		4
        /*0024*/ 	.byte	0x02, 0x4a
	.zero		1
	.zero		1


	//----- nvinfo : EIATTR_EXIT_INSTR_OFFSETS
	.align		4
        /*0028*/ 	.byte	0x04, 0x1c
        /*002a*/ 	.short	(.L_203 - .L_202)


	//   ....[0]....
.L_202:
        /*002c*/ 	.word	0x00000030


	//   ....[1]....
        /*0030*/ 	.word	0x00000090


	//----- nvinfo : EIATTR_CBANK_PARAM_SIZE
	.align		4
.L_203:
        /*0034*/ 	.byte	0x03, 0x19
        /*0036*/ 	.short	0x0008


	//----- nvinfo : EIATTR_PARAM_CBANK
	.align		4
        /*0038*/ 	.byte	0x04, 0x0a
        /*003a*/ 	.short	(.L_205 - .L_204)
	.align		4
.L_204:
        /*003c*/ 	.word	index@(.nv.constant0._Z11boundKernelP7double2)
        /*0040*/ 	.short	0x0380
        /*0042*/ 	.short	0x0008


	//----- nvinfo : EIATTR_SW_WAR
	.align		4
.L_205:
        /*0044*/ 	.byte	0x04, 0x36
        /*0046*/ 	.short	(.L_207 - .L_206)
.L_206:
        /*0048*/ 	.word	0x00000008
.L_207:


//--------------------- .nv.info._Z7initPhiP7double2S0_ --------------------------
	.section	.nv.info._Z7initPhiP7double2S0_,"",@"SHT_CUDA_INFO"
	.sectionflags	@""
	.align	4


	//----- nvinfo : EIATTR_CUDA_API_VERSION
	.align		4
        /*0000*/ 	.byte	0x04, 0x37
        /*0002*/ 	.short	(.L_209 - .L_208)
.L_208:
        /*0004*/ 	.word	0x00000082


	//----- nvinfo : EIATTR_KPARAM_INFO
	.align		4
.L_209:
        /*0008*/ 	.byte	0x04, 0x17
        /*000a*/ 	.short	(.L_211 - .L_210)
.L_210:
        /*000c*/ 	.word	0x00000000
        /*0010*/ 	.short	0x0001
        /*0012*/ 	.short	0x0008
        /*0014*/ 	.byte	0x00, 0xf5, 0x21, 0x00


	//----- nvinfo : EIATTR_KPARAM_INFO
	.align		4
.L_211:
        /*0018*/ 	.byte	0x04, 0x17
        /*001a*/ 	.short	(.L_213 - .L_212)
.L_212:
        /*001c*/ 	.word	0x00000000
        /*0020*/ 	.short	0x0000
        /*0022*/ 	.short	0x0000
        /*0024*/ 	.byte	0x00, 0xf5, 0x21, 0x00


	//----- nvinfo : EIATTR_SPARSE_MMA_MASK
	.align		4
.L_213:
        /*0028*/ 	.byte	0x03, 0x50
        /*002a*/ 	.short	0x0000


	//----- nvinfo : EIATTR_MAXREG_COUNT
	.align		4
        /*002c*/ 	.byte	0x03, 0x1b
        /*002e*/ 	.short	0x00ff


	//----- nvinfo : EIATTR_MERCURY_ISA_VERSION
	.align		4
        /*0030*/ 	.byte	0x03, 0x5f
        /*0032*/ 	.short	0x0101


	//----- nvinfo : EIATTR_VRC_CTA_INIT_COUNT
	.align		4
        /*0034*/ 	.byte	0x02, 0x4a
	.zero		1
	.zero		1


	//----- nvinfo : EIATTR_EXIT_INSTR_OFFSETS
	.align		4
        /*0038*/ 	.byte	0x04, 0x1c
        /*003a*/ 	.short	(.L_215 - .L_214)


	//   ....[0]....
.L_214:
        /*003c*/ 	.word	0x00000060


	//   ....[1]....
        /*0040*/ 	.word	0x00000120


	//----- nvinfo : EIATTR_CBANK_PARAM_SIZE
	.align		4
.L_215:
        /*0044*/ 	.byte	0x03, 0x19
        /*0046*/ 	.short	0x0010


	//----- nvinfo : EIATTR_PARAM_CBANK
	.align		4
        /*0048*/ 	.byte	0x04, 0x0a
        /*004a*/ 	.short	(.L_217 - .L_216)
	.align		4
.L_216:
        /*004c*/ 	.word	index@(.nv.constant0._Z7initPhiP7double2S0_)
        /*0050*/ 	.short	0x0380
        /*0052*/ 	.short	0x0010


	//----- nvinfo : EIATTR_SW_WAR
	.align		4
.L_217:
        /*0054*/ 	.byte	0x04, 0x36
        /*0056*/ 	.short	(.L_219 - .L_218)
.L_218:
        /*0058*/ 	.word	0x00000008
.L_219:


//--------------------- .nv.info._Z10pulseGaussP7double2 --------------------------
	.section	.nv.info._Z10pulseGaussP7double2,"",@"SHT_CUDA_INFO"
	.sectionflags	@""
	.align	4


	//----- nvinfo : EIATTR_CUDA_API_VERSION
	.align		4
        /*0000*/ 	.byte	0x04, 0x37
        /*0002*/ 	.short	(.L_221 - .L_220)
.L_220:
        /*0004*/ 	.word	0x00000082


	//----- nvinfo : EIATTR_KPARAM_INFO
	.align		4
.L_221:
        /*0008*/ 	.byte	0x04, 0x17
        /*000a*/ 	.short	(.L_223 - .L_222)
.L_222:
        /*000c*/ 	.word	0x00000000
        /*0010*/ 	.short	0x0000
        /*0012*/ 	.short	0x0000
        /*0014*/ 	.byte	0x00, 0xf5, 0x21, 0x00


	//----- nvinfo : EIATTR_SPARSE_MMA_MASK
	.align		4
.L_223:
        /*0018*/ 	.byte	0x03, 0x50
        /*001a*/ 	.short	0x0000


	//----- nvinfo : EIATTR_MAXREG_COUNT
	.align		4
        /*001c*/ 	.byte	0x03, 0x1b
        /*001e*/ 	.short	0x00ff


	//----- nvinfo : EIATTR_MERCURY_ISA_VERSION
	.align		4
        /*0020*/ 	.byte	0x03, 0x5f
        /*0022*/ 	.short	0x0101


	//----- nvinfo : EIATTR_VRC_CTA_INIT_COUNT
	.align		4
        /*0024*/ 	.byte	0x02, 0x4a
	.zero		1
	.zero		1


	//----- nvinfo : EIATTR_EXIT_INSTR_OFFSETS
	.align		4
        /*0028*/ 	.byte	0x04, 0x1c
        /*002a*/ 	.short	(.L_225 - .L_224)


	//   ....[0]....
.L_224:
        /*002c*/ 	.word	0x00000060


	//   ....[1]....
        /*0030*/ 	.word	0x000004d0


	//----- nvinfo : EIATTR_CRS_STACK_SIZE
	.align		4
.L_225:
        /*0034*/ 	.byte	0x04, 0x1e
        /*0036*/ 	.short	(.L_227 - .L_226)
.L_226:
        /*0038*/ 	.word	0x00000000


	//----- nvinfo : EIATTR_CBANK_PARAM_SIZE
	.align		4
.L_227:
        /*003c*/ 	.byte	0x03, 0x19
        /*003e*/ 	.short	0x0008


	//----- nvinfo : EIATTR_PARAM_CBANK
	.align		4
        /*0040*/ 	.byte	0x04, 0x0a
        /*0042*/ 	.short	(.L_229 - .L_228)
	.align		4
.L_228:
        /*0044*/ 	.word	index@(.nv.constant0._Z10pulseGaussP7double2)
        /*0048*/ 	.short	0x0380
        /*004a*/ 	.short	0x0008


	//----- nvinfo : EIATTR_SW_WAR
	.align		4
.L_229:
        /*004c*/ 	.byte	0x04, 0x36
        /*004e*/ 	.short	(.L_231 - .L_230)
.L_230:
        /*0050*/ 	.word	0x00000008
.L_231:


//--------------------- .nv.info._Z7pulseXXP7double2 --------------------------
	.section	.nv.info._Z7pulseXXP7double2,"",@"SHT_CUDA_INFO"
	.sectionflags	@""
	.align	4


	//----- nvinfo : EIATTR_CUDA_API_VERSION
	.align		4
        /*0000*/ 	.byte	0x04, 0x37
        /*0002*/ 	.short	(.L_233 - .L_232)
.L_232:
        /*0004*/ 	.word	0x00000082


	//----- nvinfo : EIATTR_KPARAM_INFO
	.align		4
.L_233:
        /*0008*/ 	.byte	0x04, 0x17
        /*000a*/ 	.short	(.L_235 - .L_234)
.L_234:
        /*000c*/ 	.word	0x00000000
        /*0010*/ 	.short	0x0000
        /*0012*/ 	.short	0x0000
        /*0014*/ 	.byte	0x00, 0xf5, 0x21, 0x00


	//----- nvinfo : EIATTR_SPARSE_MMA_MASK
	.align		4
.L_235:
        /*0018*/ 	.byte	0x03, 0x50
        /*001a*/ 	.short	0x0000


	//----- nvinfo : EIATTR_MAXREG_COUNT
	.align		4
        /*001c*/ 	.byte	0x03, 0x1b
        /*001e*/ 	.short	0x00ff


	//----- nvinfo : EIATTR_MERCURY_ISA_VERSION
	.align		4
        /*0020*/ 	.byte	0x03, 0x5f
        /*0022*/ 	.short	0x0101


	//----- nvinfo : EIATTR_VRC_CTA_INIT_COUNT
	.align		4
        /*0024*/ 	.byte	0x02, 0x4a
	.zero		1
	.zero		1


	//----- nvinfo : EIATTR_EXIT_INSTR_OFFSETS
	.align		4
        /*0028*/ 	.byte	0x04, 0x1c
        /*002a*/ 	.short	(.L_237 - .L_236)


	//   ....[0]....
.L_236:
        /*002c*/ 	.word	0x000000f0


	//----- nvinfo : EIATTR_CBANK_PARAM_SIZE
	.align		4
.L_237:
        /*0030*/ 	.byte	0x03, 0x19
        /*0032*/ 	.short	0x0008


	//----- nvinfo : EIATTR_PARAM_CBANK
	.align		4
        /*0034*/ 	.byte	0x04, 0x0a
        /*0036*/ 	.short	(.L_239 - .L_238)
	.align		4
.L_238:
        /*0038*/ 	.word	index@(.nv.constant0._Z7pulseXXP7double2)
        /*003c*/ 	.short	0x0380
        /*003e*/ 	.short	0x0008


	//----- nvinfo : EIATTR_SW_WAR
	.align		4
.L_239:
        /*0040*/ 	.byte	0x04, 0x36
        /*0042*/ 	.short	(.L_241 - .L_240)
.L_240:
        /*0044*/ 	.word	0x00000008
.L_241:


//--------------------- .nv.info._Z8pulseSinP7double2 --------------------------
	.section	.nv.info._Z8pulseSinP7double2,"",@"SHT_CUDA_INFO"
	.sectionflags	@""
	.align	4


	//----- nvinfo : EIATTR_CUDA_API_VERSION
	.align		4
        /*0000*/ 	.byte	0x04, 0x37
        /*0002*/ 	.short	(.L_243 - .L_242)
.L_242:
        /*0004*/ 	.word	0x00000082


	//----- nvinfo : EIATTR_KPARAM_INFO
	.align		4
.L_243:
        /*0008*/ 	.byte	0x04, 0x17
        /*000a*/ 	.short	(.L_245 - .L_244)
.L_244:
        /*000c*/ 	.word	0x00000000
        /*0010*/ 	.short	0x0000
        /*0012*/ 	.short	0x0000
        /*0014*/ 	.byte	0x00, 0xf5, 0x21, 0x00


	//----- nvinfo : EIATTR_SPARSE_MMA_MASK
	.align		4
.L_245:
        /*0018*/ 	.byte	0x03, 0x50
        /*001a*/ 	.short	0x0000


	//----- nvinfo : EIATTR_MAXREG_COUNT
	.align		4
        /*001c*/ 	.byte	0x03, 0x1b
        /*001e*/ 	.short	0x00ff


	//----- nvinfo : EIATTR_MERCURY_ISA_VERSION
	.align		4
        /*0020*/ 	.byte	0x03, 0x5f
        /*0022*/ 	.short	0x0101


	//----- nvinfo : EIATTR_VRC_CTA_INIT_COUNT
	.align		4
        /*0024*/ 	.byte	0x02, 0x4a
	.zero		1
	.zero		1


	//----- nvinfo : EIATTR_EXIT_INSTR_OFFSETS
	.align		4
        /*0028*/ 	.byte	0x04, 0x1c
        /*002a*/ 	.short	(.L_247 - .L_246)


	//   ....[0]....
.L_246:
        /*002c*/ 	.word	0x00000440


	//----- nvinfo : EIATTR_CRS_STACK_SIZE
	.align		4
.L_247:
        /*0030*/ 	.byte	0x04, 0x1e
        /*0032*/ 	.short	(.L_249 - .L_248)
.L_248:
        /*0034*/ 	.word	0x00000000


	//----- nvinfo : EIATTR_CBANK_PARAM_SIZE
	.align		4
.L_249:
        /*0038*/ 	.byte	0x03, 0x19
        /*003a*/ 	.short	0x0008


	//----- nvinfo : EIATTR_PARAM_CBANK
	.align		4
        /*003c*/ 	.byte	0x04, 0x0a
        /*003e*/ 	.short	(.L_251 - .L_250)
	.align		4
.L_250:
        /*0040*/ 	.word	index@(.nv.constant0._Z8pulseSinP7double2)
        /*0044*/ 	.short	0x0380
        /*0046*/ 	.short	0x0008


	//----- nvinfo : EIATTR_SW_WAR
	.align		4
.L_251:
        /*0048*/ 	.byte	0x04, 0x36
        /*004a*/ 	.short	(.L_253 - .L_252)
.L_252:
        /*004c*/ 	.word	0x00000008
.L_253:


//--------------------- .nv.info._Z8pulseBinP7double2 --------------------------
	.section	.nv.info._Z8pulseBinP7double2,"",@"SHT_CUDA_INFO"
	.sectionflags	@""
	.align	4


	//----- nvinfo : EIATTR_CUDA_API_VERSION
	.align		4
        /*0000*/ 	.byte	0x04, 0x37
        /*0002*/ 	.short	(.L_255 - .L_254)
.L_254:
        /*0004*/ 	.word	0x00000082


	//----- nvinfo : EIATTR_KPARAM_INFO
	.align		4
.L_255:
        /*0008*/ 	.byte	0x04, 0x17
        /*000a*/ 	.short	(.L_257 - .L_256)
.L_256:
        /*000c*/ 	.word	0x00000000
        /*0010*/ 	.short	0x0000
        /*0012*/ 	.short	0x0000
        /*0014*/ 	.byte	0x00, 0xf5, 0x21, 0x00


	//----- nvinfo : EIATTR_SPARSE_MMA_MASK
	.align		4
.L_257:
        /*0018*/ 	.byte	0x03, 0x50
        /*001a*/ 	.short	0x0000


	//----- nvinfo : EIATTR_MAXREG_COUNT
	.align		4
        /*001c*/ 	.byte	0x03, 0x1b
        /*001e*/ 	.short	0x00ff


	//----- nvinfo : EIATTR_MERCURY_ISA_VERSION
	.align		4
        /*0020*/ 	.byte	0x03, 0x5f
        /*0022*/ 	.short	0x0101


	//----- nvinfo : EIATTR_VRC_CTA_INIT_COUNT
	.align		4
        /*0024*/ 	.byte	0x02, 0x4a
	.zero		1
	.zero		1


	//----- nvinfo : EIATTR_EXIT_INSTR_OFFSETS
	.align		4
        /*0028*/ 	.byte	0x04, 0x1c
        /*002a*/ 	.short	(.L_259 - .L_258)


	//   ....[0]....
.L_258:
        /*002c*/ 	.word	0x00000070


	//   ....[1]....
        /*0030*/ 	.word	0x000000f0


	//----- nvinfo : EIATTR_CBANK_PARAM_SIZE
	.align		4
.L_259:
        /*0034*/ 	.byte	0x03, 0x19
        /*0036*/ 	.short	0x0008


	//----- nvinfo : EIATTR_PARAM_CBANK
	.align		4
        /*0038*/ 	.byte	0x04, 0x0a
        /*003a*/ 	.short	(.L_261 - .L_260)
	.align		4
.L_260:
        /*003c*/ 	.word	index@(.nv.constant0._Z8pulseBinP7double2)
        /*0040*/ 	.short	0x0380
        /*0042*/ 	.short	0x0008


	//----- nvinfo : EIATTR_SW_WAR
	.align		4
.L_261:
        /*0044*/ 	.byte	0x04, 0x36
        /*0046*/ 	.short	(.L_263 - .L_262)
.L_262:
        /*0048*/ 	.word	0x00000008
.L_263:


//--------------------- .nv.callgraph             --------------------------
	.section	.nv.callgraph,"",@"SHT_CUDA_CALLGRAPH"
	.align	4
	.sectionentsize	8
	.align		4
        /*0000*/ 	.word	0x00000000
	.align		4
        /*0004*/ 	.word	0xffffffff
	.align		4
        /*0008*/ 	.word	0x00000000
	.align		4
        /*000c*/ 	.word	0xfffffffe
	.align		4
        /*0010*/ 	.word	0x00000000
	.align		4
        /*0014*/ 	.word	0xfffffffd
	.align		4
        /*0018*/ 	.word	0x00000000
	.align		4
        /*001c*/ 	.word	0xfffffffc


//--------------------- .nv.constant4             --------------------------
	.section	.nv.constant4,"a",@progbits
	.align	8
	.align		8
.nv.constant4:
        /*0000*/ 	.dword	__cudart_i2opi_d
	.align		8
        /*0008*/ 	.dword	__cudart_sin_cos_coeffs


//--------------------- .text._Z12computeErrorP7double2S0_S0_idd --------------------------
	.section	.text._Z12computeErrorP7double2S0_S0_idd,"ax",@progbits
	.align	128
        .global         _Z12computeErrorP7double2S0_S0_idd
        .type           _Z12computeErrorP7double2S0_S0_idd,@function
        .size           _Z12computeErrorP7double2S0_S0_idd,(.L_x_98 - _Z12computeErrorP7double2S0_S0_idd)
        .other          _Z12computeErrorP7double2S0_S0_idd,@"STO_CUDA_ENTRY STV_DEFAULT"
_Z12computeErrorP7double2S0_S0_idd:
.text._Z12computeErrorP7double2S0_S0_idd:
[----:B------:R-:W-:Y:S01]  /*0000*/  LDC R1, c[0x0][0x37c] ;  /* 0x0000df00ff017b82 */ /* 0x000fe20000000800 */
[----:B------:R-:W-:Y:S05]  /*0010*/  EXIT ;  /* 0x000000000000794d */ /* 0x000fea0003800000 */
.L_x_0:
[----:B------:R-:W-:-:S00]  /*0020*/  BRA `(.L_x_0) ;  /* 0xfffffffc00fc7947 */ /* 0x000fc0000383ffff */
[----:B------:R-:W-:-:S00]  /*0030*/  NOP ;  /* 0x0000000000007918 */ /* 0x000fc00000000000 */
        /* <DEDUP_REMOVED lines=12> */
.L_x_98:


//--------------------- .text._Z16jacobiNLSPassTwoP7double2S0_S0_S0_dd --------------------------
	.section	.text._Z16jacobiNLSPassTwoP7double2S0_S0_S0_dd,"ax",@progbits
	.align	128
        .global         _Z16jacobiNLSPassTwoP7double2S0_S0_S0_dd
        .type           _Z16jacobiNLSPassTwoP7double2S0_S0_S0_dd,@function
        .size           _Z16jacobiNLSPassTwoP7double2S0_S0_S0_dd,(.L_x_91 - _Z16jacobiNLSPassTwoP7double2S0_S0_S0_dd)
        .other          _Z16jacobiNLSPassTwoP7double2S0_S0_S0_dd,@"STO_CUDA_ENTRY STV_DEFAULT"
_Z16jacobiNLSPassTwoP7double2S0_S0_S0_dd:
.text._Z16jacobiNLSPassTwoP7double2S0_S0_S0_dd:
[----:B------:R-:W-:Y:S01]  /*0000*/  LDC R1, c[0x0][0x37c] ;  /* 0x0000df00ff017b82 */ /* 0x000fe20000000800 */
[----:B------:R-:W0:Y:S07]  /*0010*/  S2R R21, SR_TID.X ;  /* 0x0000000000157919 */ /* 0x000e2e0000002100 */
[----:B------:R-:W0:Y:S01]  /*0020*/  S2UR UR4, SR_CTAID.X ;  /* 0x00000000000479c3 */ /* 0x000e220000002500 */
[----:B------:R-:W1:Y:S07]  /*0030*/  LDCU.64 UR6, c[0x0][0x358] ;  /* 0x00006b00ff0677ac */ /* 0x000e6e0008000a00 */
[----:B------:R-:W0:Y:S08]  /*0040*/  LDC R0, c[0x0][0x360] ;  /* 0x0000d800ff007b82 */ /* 0x000e300000000800 */
[----:B------:R-:W2:Y:S08]  /*0050*/  LDC.64 R2, c[0x0][0x388] ;  /* 0x0000e200ff027b82 */ /* 0x000eb00000000a00 */
[----:B------:R-:W3:Y:S01]  /*0060*/  LDC R24, c[0x0][0x3a4] ;  /* 0x0000e900ff187b82 */ /* 0x000ee20000000800 */
[----:B0-----:R-:W-:-:S07]  /*0070*/  IMAD R0, R0, UR4, R21 ;  /* 0x0000000400007c24 */ /* 0x001fce000f8e0215 */
[----:B------:R-:W0:Y:S01]  /*0080*/  LDC.64 R22, c[0x0][0x3a0] ;  /* 0x0000e800ff167b82 */ /* 0x000e220000000a00 */
[C---:B------:R-:W-:Y:S02]  /*0090*/  ISETP.NE.AND P0, PT, R0.reuse, RZ, PT ;  /* 0x000000ff0000720c */ /* 0x040fe40003f05270 */
[C---:B------:R-:W-:Y:S01]  /*00a0*/  ISETP.NE.AND P1, PT, R0.reuse, 0x3ffff, PT ;  /* 0x0003ffff0000780c */ /* 0x040fe20003f25270 */
[----:B--2---:R-:W-:Y:S01]  /*00b0*/  IMAD.WIDE R2, R0, 0x10, R2 ;  /* 0x0000001000027825 */ /* 0x004fe200078e0202 */
[C---:B------:R-:W-:Y:S02]  /*00c0*/  ISETP.NE.OR P0, PT, R21.reuse, RZ, !P0 ;  /* 0x000000ff1500720c */ /* 0x040fe40004705670 */
[----:B------:R-:W-:Y:S02]  /*00d0*/  ISETP.NE.OR P1, PT, R21, 0x3ff, !P1 ;  /* 0x000003ff1500780c */ /* 0x000fe40004f25670 */
[----:B-1----:R-:W2:Y:S09]  /*00e0*/  LDG.E.128.CONSTANT R12, desc[UR6][R2.64] ;  /* 0x00000006020c7981 */ /* 0x002eb2000c1e9d00 */
[----:B------:R-:W4:Y:S04]  /*00f0*/  @!P0 LDG.E.128.CONSTANT R8, desc[UR6][R2.64+-0x10] ;  /* 0xfffff00602088981 */ /* 0x000f28000c1e9d00 */
[----:B------:R1:W5:Y:S01]  /*0100*/  @!P1 LDG.E.128.CONSTANT R16, desc[UR6][R2.64+0x10] ;  /* 0x0000100602109981 */ /* 0x000362000c1e9d00 */
[----:B------:R-:W1:Y:S01]  /*0110*/  S2UR UR5, SR_CgaCtaId ;  /* 0x00000000000579c3 */ /* 0x000e620000008800 */
[----:B---3--:R-:W0:Y:S01]  /*0120*/  MUFU.RCP64H R5, R24 ;  /* 0x0000001800057308 */ /* 0x008e220000001800 */
[----:B------:R-:W-:Y:S01]  /*0130*/  VIADD R4, R24, 0x300402 ;  /* 0x0030040218047836 */ /* 0x000fe20000000000 */
[----:B------:R-:W-:-:S05]  /*0140*/  UMOV UR4, 0x400 ;  /* 0x0000040000047882 */ /* 0x000fca0000000000 */
[----:B0-----:R-:W-:Y:S01]  /*0150*/  DFMA R6, R4, -R22, 1 ;  /* 0x3ff000000406742b */ /* 0x001fe20000000816 */
[----:B-1----:R-:W-:-:S07]  /*0160*/  ULEA UR4, UR5, UR4, 0x18 ;  /* 0x0000000405047291 */ /* 0x002fce000f8ec0ff */
[----:B------:R-:W-:Y:S01]  /*0170*/  DFMA R6, R6, R6, R6 ;  /* 0x000000060606722b */ /* 0x000fe20000000006 */
[----:B------:R-:W-:-:S07]  /*0180*/  LEA R20, R21, UR4, 0x4 ;  /* 0x0000000415147c11 */ /* 0x000fce000f8e20ff */
[----:B------:R-:W-:-:S08]  /*0190*/  DFMA R6, R4, R6, R4 ;  /* 0x000000060406722b */ /* 0x000fd00000000004 */
[----:B------:R-:W-:-:S08]  /*01a0*/  DFMA R2, R6, -R22, 1 ;  /* 0x3ff000000602742b */ /* 0x000fd00000000816 */
[----:B------:R-:W-:Y:S01]  /*01b0*/  DFMA R6, R6, R2, R6 ;  /* 0x000000020606722b */ /* 0x000fe20000000006 */
[----:B--2---:R0:W-:Y:S04]  /*01c0*/  STS.128 [R20+0x10], R12 ;  /* 0x0000100c14007388 */ /* 0x0041e80000000c00 */
[----:B----4-:R0:W-:Y:S01]  /*01d0*/  @!P0 STS.128 [UR4], R8 ;  /* 0x00000008ff008988 */ /* 0x0101e20008000c04 */
[----:B------:R-:W-:-:S03]  /*01e0*/  FSETP.GEU.AND P0, PT, |R4|, 5.8789094863358348022e-39, PT ;  /* 0x004004020400780b */ /* 0x000fc60003f0e200 */
[----:B-----5:R0:W-:Y:S01]  /*01f0*/  @!P1 STS.128 [UR4+0x4010], R16 ;  /* 0x00401010ff009988 */ /* 0x0201e20008000c04 */
[----:B------:R-:W-:Y:S09]  /*0200*/  BAR.SYNC.DEFER_BLOCKING 0x0 ;  /* 0x0000000000007b1d */ /* 0x000ff20000010000 */
[----:B------:R-:W-:Y:S05]  /*0210*/  @P0 BRA `(.L_x_1) ;  /* 0x0000000000240947 */ /* 0x000fea0003800000 */
[----:B------:R-:W1:Y:S01]  /*0220*/  LDCU.64 UR4, c[0x0][0x3a0] ;  /* 0x00007400ff0477ac */ /* 0x000e620008000a00 */
[----:B------:R-:W-:Y:S02]  /*0230*/  LOP3.LUT R2, R24, 0x7fffffff, RZ, 0xc0, !PT ;  /* 0x7fffffff18027812 */ /* 0x000fe400078ec0ff */
[----:B0-----:R-:W-:-:S03]  /*0240*/  MOV R14, 0x290 ;  /* 0x00000290000e7802 */ /* 0x001fc60000000f00 */
[----:B------:R-:W-:Y:S02]  /*0250*/  VIADD R18, R2, 0xfff00000 ;  /* 0xfff0000002127836 */ /* 0x000fe40000000000 */
[----:B-1----:R-:W-:Y:S02]  /*0260*/  IMAD.U32 R16, RZ, RZ, UR4 ;  /* 0x00000004ff107e24 */ /* 0x002fe4000f8e00ff */
[----:B------:R-:W-:-:S07]  /*0270*/  IMAD.U32 R17, RZ, RZ, UR5 ;  /* 0x00000005ff117e24 */ /* 0x000fce000f8e00ff */
[----:B------:R-:W-:Y:S05]  /*0280*/  CALL.REL.NOINC `($__internal_0_$__cuda_sm20_dblrcp_rn_slowpath_v3) ;  /* 0x0000000800d07944 */ /* 0x000fea0003c00000 */
[----:B------:R-:W-:Y:S02]  /*0290*/  IMAD.MOV.U32 R6, RZ, RZ, R16 ;  /* 0x000000ffff067224 */ /* 0x000fe400078e0010 */
[----:B------:R-:W-:-:S07]  /*02a0*/  IMAD.MOV.U32 R7, RZ, RZ, R17 ;  /* 0x000000ffff077224 */ /* 0x000fce00078e0011 */
.L_x_1:
[----:B------:R-:W1:Y:S01]  /*02b0*/  LDCU UR4, c[0x0][0x3ac] ;  /* 0x00007580ff0477ac */ /* 0x000e620008000800 */
[----:B0-----:R-:W0:Y:S01]  /*02c0*/  LDC.64 R8, c[0x0][0x3a8] ;  /* 0x0000ea00ff087b82 */ /* 0x001e220000000a00 */
[----:B------:R-:W-:-:S07]  /*02d0*/  IMAD.MOV.U32 R2, RZ, RZ, 0x1 ;  /* 0x00000001ff027424 */ /* 0x000fce00078e00ff */
[----:B------:R-:W2:Y:S08]  /*02e0*/  LDC R12, c[0x0][0x3a8] ;  /* 0x0000ea00ff0c7b82 */ /* 0x000eb00000000800 */
[----:B------:R-:W3:Y:S01]  /*02f0*/  LDC R13, c[0x0][0x3ac] ;  /* 0x0000eb00ff0d7b82 */ /* 0x000ee20000000800 */
[----:B-1----:R-:W0:Y:S02]  /*0300*/  MUFU.RCP64H R3, UR4 ;  /* 0x0000000400037d08 */ /* 0x002e240008001800 */
[----:B0-----:R-:W-:-:S08]  /*0310*/  DFMA R4, R2, -R8, 1 ;  /* 0x3ff000000204742b */ /* 0x001fd00000000808 */
[----:B------:R-:W-:-:S08]  /*0320*/  DFMA R4, R4, R4, R4 ;  /* 0x000000040404722b */ /* 0x000fd00000000004 */
[----:B------:R-:W-:-:S08]  /*0330*/  DFMA R4, R2, R4, R2 ;  /* 0x000000040204722b */ /* 0x000fd00000000002 */
[----:B------:R-:W-:-:S08]  /*0340*/  DFMA R2, R4, -R8, 1 ;  /* 0x3ff000000402742b */ /* 0x000fd00000000808 */
[----:B------:R-:W-:-:S08]  /*0350*/  DFMA R2, R4, R2, R4 ;  /* 0x000000020402722b */ /* 0x000fd00000000004 */
[----:B------:R-:W-:-:S08]  /*0360*/  DMUL R4, R2, 0.5 ;  /* 0x3fe0000002047828 */ /* 0x000fd00000000000 */
[----:B------:R-:W-:-:S08]  /*0370*/  DFMA R8, R4, -R8, 0.5 ;  /* 0x3fe000000408742b */ /* 0x000fd00000000808 */
[----:B------:R-:W-:-:S10]  /*0380*/  DFMA R2, R2, R8, R4 ;  /* 0x000000080202722b */ /* 0x000fd40000000004 */
[----:B------:R-:W-:-:S05]  /*0390*/  FFMA R4, RZ, UR4, R3 ;  /* 0x00000004ff047c23 */ /* 0x000fca0008000003 */
[----:B------:R-:W-:-:S13]  /*03a0*/  FSETP.GT.AND P0, PT, |R4|, 1.469367938527859385e-39, PT ;  /* 0x001000000400780b */ /* 0x000fda0003f04200 */
[----:B--23--:R-:W-:Y:S05]  /*03b0*/  @P0 BRA `(.L_x_2) ;  /* 0x0000000000100947 */ /* 0x00cfea0003800000 */
[----:B------:R-:W-:Y:S01]  /*03c0*/  IMAD.MOV.U32 R8, RZ, RZ, RZ ;  /* 0x000000ffff087224 */ /* 0x000fe200078e00ff */
[----:B------:R-:W-:Y:S01]  /*03d0*/  MOV R26, 0x400 ;  /* 0x00000400001a7802 */ /* 0x000fe20000000f00 */
[----:B------:R-:W-:-:S07]  /*03e0*/  IMAD.MOV.U32 R9, RZ, RZ, 0x3fe00000 ;  /* 0x3fe00000ff097424 */ /* 0x000fce00078e00ff */
[----:B------:R-:W-:Y:S05]  /*03f0*/  CALL.REL.NOINC `($__internal_1_$__cuda_sm20_div_rn_f64_full) ;  /* 0x0000000c00187944 */ /* 0x000fea0003c00000 */
.L_x_2:
[----:B------:R-:W0:Y:S01]  /*0400*/  LDCU UR4, c[0x0][0x3ac] ;  /* 0x00007580ff0477ac */ /* 0x000e220008000800 */
[----:B------:R-:W1:Y:S01]  /*0410*/  LDC.64 R8, c[0x0][0x3a8] ;  /* 0x0000ea00ff087b82 */ /* 0x000e620000000a00 */
[----:B------:R-:W-:Y:S01]  /*0420*/  IMAD.MOV.U32 R4, RZ, RZ, 0x1 ;  /* 0x00000001ff047424 */ /* 0x000fe200078e00ff */
[----:B------:R-:W-:Y:S01]  /*0430*/  FSETP.GEU.AND P1, PT, |R3|, 6.5827683646048100446e-37, PT ;  /* 0x036000000300780b */ /* 0x000fe20003f2e200 */
[----:B0-----:R-:W1:Y:S04]  /*0440*/  MUFU.RCP64H R5, UR4 ;  /* 0x0000000400057d08 */ /* 0x001e680008001800 */
[----:B-1----:R-:W-:-:S08]  /*0450*/  DFMA R10, R4, -R8, 1 ;  /* 0x3ff00000040a742b */ /* 0x002fd00000000808 */
[----:B------:R-:W-:-:S08]  /*0460*/  DFMA R10, R10, R10, R10 ;  /* 0x0000000a0a0a722b */ /* 0x000fd0000000000a */
[----:B------:R-:W-:-:S08]  /*0470*/  DFMA R10, R4, R10, R4 ;  /* 0x0000000a040a722b */ /* 0x000fd00000000004 */
[----:B------:R-:W-:-:S08]  /*0480*/  DFMA R4, R10, -R8, 1 ;  /* 0x3ff000000a04742b */ /* 0x000fd00000000808 */
[----:B------:R-:W-:-:S08]  /*0490*/  DFMA R10, R10, R4, R10 ;  /* 0x000000040a0a722b */ /* 0x000fd0000000000a */
[----:B------:R-:W-:-:S08]  /*04a0*/  DMUL R4, R10, R2 ;  /* 0x000000020a047228 */ /* 0x000fd00000000000 */
[----:B------:R-:W-:-:S08]  /*04b0*/  DFMA R8, R4, -R8, R2 ;  /* 0x800000080408722b */ /* 0x000fd00000000002 */
[----:B------:R-:W-:-:S10]  /*04c0*/  DFMA R4, R10, R8, R4 ;  /* 0x000000080a04722b */ /* 0x000fd40000000004 */
[----:B------:R-:W-:-:S05]  /*04d0*/  FFMA R8, RZ, UR4, R5 ;  /* 0x00000004ff087c23 */ /* 0x000fca0008000005 */
[----:B------:R-:W-:-:S13]  /*04e0*/  FSETP.GT.AND P0, PT, |R8|, 1.469367938527859385e-39, PT ;  /* 0x001000000800780b */ /* 0x000fda0003f04200 */
[----:B------:R-:W-:Y:S05]  /*04f0*/  @P0 BRA P1, `(.L_x_3) ;  /* 0x0000000000180947 */ /* 0x000fea0000800000 */
[----:B------:R-:W-:Y:S01]  /*0500*/  IMAD.MOV.U32 R8, RZ, RZ, R2 ;  /* 0x000000ffff087224 */ /* 0x000fe200078e0002 */
[----:B------:R-:W-:Y:S01]  /*0510*/  MOV R26, 0x540 ;  /* 0x00000540001a7802 */ /* 0x000fe20000000f00 */
[----:B------:R-:W-:-:S07]  /*0520*/  IMAD.MOV.U32 R9, RZ, RZ, R3 ;  /* 0x000000ffff097224 */ /* 0x000fce00078e0003 */
[----:B------:R-:W-:Y:S05]  /*0530*/  CALL.REL.NOINC `($__internal_1_$__cuda_sm20_div_rn_f64_full) ;  /* 0x0000000800c87944 */ /* 0x000fea0003c00000 */
[----:B------:R-:W-:Y:S02]  /*0540*/  IMAD.MOV.U32 R4, RZ, RZ, R2 ;  /* 0x000000ffff047224 */ /* 0x000fe400078e0002 */
[----:B------:R-:W-:-:S07]  /*0550*/  IMAD.MOV.U32 R5, RZ, RZ, R3 ;  /* 0x000000ffff057224 */ /* 0x000fce00078e0003 */
.L_x_3:
[----:B------:R-:W0:Y:S02]  /*0560*/  LDC.64 R10, c[0x0][0x398] ;  /* 0x0000e600ff0a7b82 */ /* 0x000e240000000a00 */
[----:B0-----:R-:W-:-:S06]  /*0570*/  IMAD.WIDE R10, R0, 0x10, R10 ;  /* 0x00000010000a7825 */ /* 0x001fcc00078e020a */
[----:B------:R-:W2:Y:S01]  /*0580*/  LDG.E.128.CONSTANT R8, desc[UR6][R10.64] ;  /* 0x000000060a087981 */ /* 0x000ea2000c1e9d00 */
[----:B------:R-:W-:Y:S01]  /*0590*/  DADD R4, RZ, -R4 ;  /* 0x00000000ff047229 */ /* 0x000fe20000000804 */
[----:B------:R-:W-:Y:S07]  /*05a0*/  BSSY.RECONVERGENT B0, `(.L_x_4) ;  /* 0x0000013000007945 */ /* 0x000fee0003800200 */
[----:B--2---:R-:W-:Y:S02]  /*05b0*/  DFMA R8, R8, 0.5, R4 ;  /* 0x3fe000000808782b */ /* 0x004fe40000000004 */
[----:B------:R-:W-:-:S08]  /*05c0*/  DFMA R6, R10, 0.5, R6 ;  /* 0x3fe000000a06782b */ /* 0x000fd00000000006 */
[----:B------:R-:W-:-:S06]  /*05d0*/  DADD R16, |R8|, |R6| ;  /* 0x0000000008107229 */ /* 0x000fcc0000000606 */
[----:B------:R-:W0:Y:S04]  /*05e0*/  MUFU.RCP64H R3, R17 ;  /* 0x0000001100037308 */ /* 0x000e280000001800 */
[----:B------:R-:W-:-:S05]  /*05f0*/  VIADD R2, R17, 0x300402 ;  /* 0x0030040211027836 */ /* 0x000fca0000000000 */
[----:B------:R-:W-:Y:S01]  /*0600*/  FSETP.GEU.AND P0, PT, |R2|, 5.8789094863358348022e-39, PT ;  /* 0x004004020200780b */ /* 0x000fe20003f0e200 */
[----:B0-----:R-:W-:-:S08]  /*0610*/  DFMA R4, -R16, R2, 1 ;  /* 0x3ff000001004742b */ /* 0x001fd00000000102 */
[----:B------:R-:W-:-:S08]  /*0620*/  DFMA R4, R4, R4, R4 ;  /* 0x000000040404722b */ /* 0x000fd00000000004 */
[----:B------:R-:W-:-:S08]  /*0630*/  DFMA R4, R2, R4, R2 ;  /* 0x000000040204722b */ /* 0x000fd00000000002 */
[----:B------:R-:W-:-:S08]  /*0640*/  DFMA R14, -R16, R4, 1 ;  /* 0x3ff00000100e742b */ /* 0x000fd00000000104 */
[----:B------:R-:W-:Y:S01]  /*0650*/  DFMA R2, R4, R14, R4 ;  /* 0x0000000e0402722b */ /* 0x000fe20000000004 */
[----:B------:R-:W-:Y:S10]  /*0660*/  @P0 BRA `(.L_x_5) ;  /* 0x0000000000180947 */ /* 0x000ff40003800000 */
[----:B------:R-:W-:Y:S02]  /*0670*/  LOP3.LUT R2, R17, 0x7fffffff, RZ, 0xc0, !PT ;  /* 0x7fffffff11027812 */ /* 0x000fe400078ec0ff */
[----:B------:R-:W-:-:S03]  /*0680*/  MOV R14, 0x6b0 ;  /* 0x000006b0000e7802 */ /* 0x000fc60000000f00 */
[----:B------:R-:W-:-:S07]  /*0690*/  VIADD R18, R2, 0xfff00000 ;  /* 0xfff0000002127836 */ /* 0x000fce0000000000 */
[----:B------:R-:W-:Y:S05]  /*06a0*/  CALL.REL.NOINC `($__internal_0_$__cuda_sm20_dblrcp_rn_slowpath_v3) ;  /* 0x0000000400c87944 */ /* 0x000fea0003c00000 */
[----:B------:R-:W-:Y:S02]  /*06b0*/  IMAD.MOV.U32 R2, RZ, RZ, R16 ;  /* 0x000000ffff027224 */ /* 0x000fe400078e0010 */
[----:B------:R-:W-:-:S07]  /*06c0*/  IMAD.MOV.U32 R3, RZ, RZ, R17 ;  /* 0x000000ffff037224 */ /* 0x000fce00078e0011 */
.L_x_5:
[----:B------:R-:W-:Y:S05]  /*06d0*/  BSYNC.RECONVERGENT B0 ;  /* 0x0000000000007941 */ /* 0x000fea0003800200 */
.L_x_4:
[-C--:B------:R-:W-:Y:S01]  /*06e0*/  DMUL R4, R6, R2.reuse ;  /* 0x0000000206047228 */ /* 0x080fe20000000000 */
[----:B------:R-:W-:Y:S01]  /*06f0*/  BSSY.RECONVERGENT B0, `(.L_x_6) ;  /* 0x0000014000007945 */ /* 0x000fe20003800200 */
[----:B------:R-:W-:-:S06]  /*0700*/  DMUL R6, R8, R2 ;  /* 0x0000000208067228 */ /* 0x000fcc0000000000 */
[----:B------:R-:W-:-:S08]  /*0710*/  DMUL R8, R4, R4 ;  /* 0x0000000404087228 */ /* 0x000fd00000000000 */
[----:B------:R-:W-:-:S06]  /*0720*/  DFMA R18, R6, R6, R8 ;  /* 0x000000060612722b */ /* 0x000fcc0000000008 */
[----:B------:R-:W0:Y:S04]  /*0730*/  MUFU.RCP64H R11, R19 ;  /* 0x00000013000b7308 */ /* 0x000e280000001800 */
[----:B------:R-:W-:-:S05]  /*0740*/  VIADD R10, R19, 0x300402 ;  /* 0x00300402130a7836 */ /* 0x000fca0000000000 */
[----:B------:R-:W-:Y:S01]  /*0750*/  FSETP.GEU.AND P0, PT, |R10|, 5.8789094863358348022e-39, PT ;  /* 0x004004020a00780b */ /* 0x000fe20003f0e200 */
[----:B0-----:R-:W-:-:S08]  /*0760*/  DFMA R8, -R18, R10, 1 ;  /* 0x3ff000001208742b */ /* 0x001fd0000000010a */
[----:B------:R-:W-:-:S08]  /*0770*/  DFMA R8, R8, R8, R8 ;  /* 0x000000080808722b */ /* 0x000fd00000000008 */
[----:B------:R-:W-:Y:S02]  /*0780*/  DFMA R14, R10, R8, R10 ;  /* 0x000000080a0e722b */ /* 0x000fe4000000000a */
[----:B------:R-:W-:-:S06]  /*0790*/  DMUL R8, RZ, R2 ;  /* 0x00000002ff087228 */ /* 0x000fcc0000000000 */
[----:B------:R-:W-:-:S08]  /*07a0*/  DFMA R16, -R18, R14, 1 ;  /* 0x3ff000001210742b */ /* 0x000fd0000000010e */
[----:B------:R-:W-:Y:S01]  /*07b0*/  DFMA R16, R14, R16, R14 ;  /* 0x000000100e10722b */ /* 0x000fe2000000000e */
[----:B------:R-:W-:Y:S10]  /*07c0*/  @P0 BRA `(.L_x_7) ;  /* 0x0000000000180947 */ /* 0x000ff40003800000 */
[----:B------:R-:W-:Y:S01]  /*07d0*/  LOP3.LUT R10, R19, 0x7fffffff, RZ, 0xc0, !PT ;  /* 0x7fffffff130a7812 */ /* 0x000fe200078ec0ff */
[----:B------:R-:W-:Y:S01]  /*07e0*/  IMAD.MOV.U32 R16, RZ, RZ, R18 ;  /* 0x000000ffff107224 */ /* 0x000fe200078e0012 */
[----:B------:R-:W-:Y:S01]  /*07f0*/  MOV R14, 0x830 ;  /* 0x00000830000e7802 */ /* 0x000fe20000000f00 */
[----:B------:R-:W-:Y:S02]  /*0800*/  IMAD.MOV.U32 R17, RZ, RZ, R19 ;  /* 0x000000ffff117224 */ /* 0x000fe400078e0013 */
[----:B------:R-:W-:-:S07]  /*0810*/  VIADD R18, R10, 0xfff00000 ;  /* 0xfff000000a127836 */ /* 0x000fce0000000000 */
[----:B------:R-:W-:Y:S05]  /*0820*/  CALL.REL.NOINC `($__internal_0_$__cuda_sm20_dblrcp_rn_slowpath_v3) ;  /* 0x0000000400687944 */ /* 0x000fea0003c00000 */
.L_x_7:
[----:B------:R-:W-:Y:S05]  /*0830*/  BSYNC.RECONVERGENT B0 ;  /* 0x0000000000007941 */ /* 0x000fea0003800200 */
.L_x_6:
[----:B------:R-:W-:Y:S01]  /*0840*/  DMUL R10, R8, R4 ;  /* 0x00000004080a7228 */ /* 0x000fe20000000000 */
[----:B------:R-:W-:Y:S01]  /*0850*/  ISETP.NE.AND P0, PT, R0, 0x3ffff, PT ;  /* 0x0003ffff0000780c */ /* 0x000fe20003f05270 */
[-C--:B------:R-:W-:Y:S01]  /*0860*/  DMUL R4, R4, R2.reuse ;  /* 0x0000000204047228 */ /* 0x080fe20000000000 */
[----:B------:R-:W-:Y:S05]  /*0870*/  BSSY.RECONVERGENT B0, `(.L_x_8) ;  /* 0x000000f000007945 */ /* 0x000fea0003800200 */
[----:B------:R-:W-:Y:S02]  /*0880*/  DFMA R10, R6, R2, R10 ;  /* 0x00000002060a722b */ /* 0x000fe4000000000a */
[----:B------:R-:W-:-:S06]  /*0890*/  DFMA R4, R8, R6, -R4 ;  /* 0x000000060804722b */ /* 0x000fcc0000000804 */
[-C--:B------:R-:W-:Y:S02]  /*08a0*/  DMUL R14, R10, R16.reuse ;  /* 0x000000100a0e7228 */ /* 0x080fe40000000000 */
[----:B------:R-:W-:Y:S01]  /*08b0*/  DMUL R16, R4, R16 ;  /* 0x0000001004107228 */ /* 0x000fe20000000000 */
[----:B------:R-:W-:Y:S10]  /*08c0*/  @!P0 BRA `(.L_x_9) ;  /* 0x00000000001c8947 */ /* 0x000ff40003800000 */
[----:B------:R-:W-:Y:S01]  /*08d0*/  ISETP.NE.AND P0, PT, R0, RZ, PT ;  /* 0x000000ff0000720c */ /* 0x000fe20003f05270 */
[----:B------:R-:W0:-:S12]  /*08e0*/  LDS.128 R4, [R20+0x20] ;  /* 0x0000200014047984 */ /* 0x000e180000000c00 */
[----:B------:R-:W1:Y:S01]  /*08f0*/  @P0 LDS.128 R8, [R20] ;  /* 0x0000000014080984 */ /* 0x000e620000000c00 */
[----:B0-----:R-:W-:Y:S02]  /*0900*/  @!P0 DADD R18, RZ, R4 ;  /* 0x00000000ff128229 */ /* 0x001fe40000000004 */
[----:B-1----:R-:W-:Y:S02]  /*0910*/  @P0 DADD R18, R4, R8 ;  /* 0x0000000004120229 */ /* 0x002fe40000000008 */
[----:B------:R-:W-:Y:S01]  /*0920*/  @P0 DADD R6, R6, R10 ;  /* 0x0000000006060229 */ /* 0x000fe2000000000a */
[----:B------:R-:W-:Y:S10]  /*0930*/  BRA `(.L_x_10) ;  /* 0x0000000000087947 */ /* 0x000ff40003800000 */
.L_x_9:
[----:B------:R-:W0:Y:S02]  /*0940*/  LDS.128 R4, [R20] ;  /* 0x0000000014047984 */ /* 0x000e240000000c00 */
[----:B0-----:R-:W-:-:S11]  /*0950*/  DADD R18, RZ, R4 ;  /* 0x00000000ff127229 */ /* 0x001fd60000000004 */
.L_x_10:
[----:B------:R-:W-:Y:S05]  /*0960*/  BSYNC.RECONVERGENT B0 ;  /* 0x0000000000007941 */ /* 0x000fea0003800200 */
.L_x_8:
[----:B------:R-:W0:Y:S01]  /*0970*/  LDCU UR4, c[0x0][0x3ac] ;  /* 0x00007580ff0477ac */ /* 0x000e220008000800 */
[----:B------:R-:W1:Y:S01]  /*0980*/  LDC.64 R4, c[0x0][0x3a8] ;  /* 0x0000ea00ff047b82 */ /* 0x000e620000000a00 */
[----:B------:R-:W-:Y:S01]  /*0990*/  IMAD.MOV.U32 R2, RZ, RZ, 0x1 ;  /* 0x00000001ff027424 */ /* 0x000fe200078e00ff */
[----:B0-----:R-:W1:Y:S05]  /*09a0*/  MUFU.RCP64H R3, UR4 ;  /* 0x0000000400037d08 */ /* 0x001e6a0008001800 */
[----:B-1----:R-:W-:-:S08]  /*09b0*/  DFMA R8, R2, -R4, 1 ;  /* 0x3ff000000208742b */ /* 0x002fd00000000804 */
[----:B------:R-:W-:-:S08]  /*09c0*/  DFMA R8, R8, R8, R8 ;  /* 0x000000080808722b */ /* 0x000fd00000000008 */
[----:B------:R-:W-:-:S08]  /*09d0*/  DFMA R8, R2, R8, R2 ;  /* 0x000000080208722b */ /* 0x000fd00000000002 */
[----:B------:R-:W-:-:S08]  /*09e0*/  DFMA R2, R8, -R4, 1 ;  /* 0x3ff000000802742b */ /* 0x000fd00000000804 */
[----:B------:R-:W-:-:S08]  /*09f0*/  DFMA R8, R8, R2, R8 ;  /* 0x000000020808722b */ /* 0x000fd00000000008 */
[----:B------:R-:W-:-:S08]  /*0a00*/  DMUL R2, R8, 0.25 ;  /* 0x3fd0000008027828 */ /* 0x000fd00000000000 */
[----:B------:R-:W-:-:S08]  /*0a10*/  DFMA R4, R2, -R4, 0.25 ;  /* 0x3fd000000204742b */ /* 0x000fd00000000804 */
[----:B------:R-:W-:-:S10]  /*0a20*/  DFMA R2, R8, R4, R2 ;  /* 0x000000040802722b */ /* 0x000fd40000000002 */
[----:B------:R-:W-:-:S05]  /*0a30*/  FFMA R4, RZ, UR4, R3 ;  /* 0x00000004ff047c23 */ /* 0x000fca0008000003 */
[----:B------:R-:W-:-:S13]  /*0a40*/  FSETP.GT.AND P0, PT, |R4|, 1.469367938527859385e-39, PT ;  /* 0x001000000400780b */ /* 0x000fda0003f04200 */
[----:B------:R-:W-:Y:S05]  /*0a50*/  @P0 BRA `(.L_x_11) ;  /* 0x0000000000100947 */ /* 0x000fea0003800000 */
[----:B------:R-:W-:Y:S01]  /*0a60*/  IMAD.MOV.U32 R8, RZ, RZ, RZ ;  /* 0x000000ffff087224 */ /* 0x000fe200078e00ff */
[----:B------:R-:W-:Y:S01]  /*0a70*/  MOV R26, 0xaa0 ;  /* 0x00000aa0001a7802 */ /* 0x000fe20000000f00 */
[----:B------:R-:W-:-:S07]  /*0a80*/  IMAD.MOV.U32 R9, RZ, RZ, 0x3fd00000 ;  /* 0x3fd00000ff097424 */ /* 0x000fce00078e00ff */
[----:B------:R-:W-:Y:S05]  /*0a90*/  CALL.REL.NOINC `($__internal_1_$__cuda_sm20_div_rn_f64_full) ;  /* 0x0000000400707944 */ /* 0x000fea0003c00000 */
.L_x_11:
        /* <DEDUP_REMOVED lines=22> */
.L_x_12:
[----:B------:R-:W0:Y:S01]  /*0c00*/  LDC.64 R8, c[0x0][0x390] ;  /* 0x0000e400ff087b82 */ /* 0x000e220000000a00 */
[----:B------:R-:W-:-:S07]  /*0c10*/  DMUL R2, R4, R6 ;  /* 0x0000000604027228 */ /* 0x000fce0000000000 */
[----:B------:R-:W1:Y:S01]  /*0c20*/  LDC.64 R12, c[0x0][0x380] ;  /* 0x0000e000ff0c7b82 */ /* 0x000e620000000a00 */
[----:B0-----:R-:W-:-:S06]  /*0c30*/  IMAD.WIDE R8, R0, 0x10, R8 ;  /* 0x0000001000087825 */ /* 0x001fcc00078e0208 */
[----:B------:R-:W2:Y:S01]  /*0c40*/  LDG.E.128.CONSTANT R8, desc[UR6][R8.64] ;  /* 0x0000000608087981 */ /* 0x000ea2000c1e9d00 */
[----:B------:R-:W-:Y:S01]  /*0c50*/  DMUL R6, RZ, R6 ;  /* 0x00000006ff067228 */ /* 0x000fe20000000000 */
[----:B------:R-:W-:Y:S01]  /*0c60*/  ISETP.NE.AND P0, PT, R0, 0x3ffff, PT ;  /* 0x0003ffff0000780c */ /* 0x000fe20003f05270 */
[-C--:B------:R-:W-:Y:S01]  /*0c70*/  DFMA R2, RZ, R18.reuse, R2 ;  /* 0x00000012ff02722b */ /* 0x080fe20000000002 */
[----:B------:R-:W-:Y:S05]  /*0c80*/  BSSY.RECONVERGENT B0, `(.L_x_13) ;  /* 0x0000012000007945 */ /* 0x000fea0003800200 */
[----:B------:R-:W-:Y:S02]  /*0c90*/  DFMA R6, R4, R18, -R6 ;  /* 0x000000120406722b */ /* 0x000fe40000000806 */
[----:B--2---:R-:W-:-:S06]  /*0ca0*/  DADD R2, -R2, R10 ;  /* 0x0000000002027229 */ /* 0x004fcc000000010a */
[----:B------:R-:W-:Y:S02]  /*0cb0*/  DADD R6, -R6, R8 ;  /* 0x0000000006067229 */ /* 0x000fe40000000108 */
[----:B------:R-:W-:-:S06]  /*0cc0*/  DMUL R4, R16, R2 ;  /* 0x0000000210047228 */ /* 0x000fcc0000000000 */
[-C--:B------:R-:W-:Y:S02]  /*0cd0*/  DMUL R16, R16, R6.reuse ;  /* 0x0000000610107228 */ /* 0x080fe40000000000 */
[----:B------:R-:W-:-:S06]  /*0ce0*/  DFMA R4, R14, R6, -R4 ;  /* 0x000000060e04722b */ /* 0x000fcc0000000804 */
[----:B------:R-:W-:Y:S01]  /*0cf0*/  DFMA R6, R14, R2, R16 ;  /* 0x000000020e06722b */ /* 0x000fe20000000010 */
[----:B-1----:R-:W-:-:S06]  /*0d00*/  IMAD.WIDE R2, R0, 0x10, R12 ;  /* 0x0000001000027825 */ /* 0x002fcc00078e020c */
[----:B------:R0:W-:Y:S01]  /*0d10*/  STG.E.128 desc[UR6][R2.64], R4 ;  /* 0x0000000402007986 */ /* 0x0001e2000c101d06 */
[----:B------:R-:W-:Y:S05]  /*0d20*/  @!P0 BRA `(.L_x_14) ;  /* 0x0000000000148947 */ /* 0x000fea0003800000 */
[----:B------:R-:W-:-:S13]  /*0d30*/  ISETP.NE.AND P0, PT, R0, RZ, PT ;  /* 0x000000ff0000720c */ /* 0x000fda0003f05270 */
[----:B------:R-:W-:Y:S05]  /*0d40*/  @P0 BRA `(.L_x_15) ;  /* 0x0000000000140947 */ /* 0x000fea0003800000 */
[----:B0-----:R-:W0:Y:S02]  /*0d50*/  LDC.64 R2, c[0x0][0x380] ;  /* 0x0000e000ff027b82 */ /* 0x001e240000000a00 */
[----:B0-----:R1:W-:Y:S01]  /*0d60*/  STG.E.128 desc[UR6][R2.64], RZ ;  /* 0x000000ff02007986 */ /* 0x0013e2000c101d06 */
[----:B------:R-:W-:Y:S05]  /*0d70*/  BRA `(.L_x_15) ;  /* 0x0000000000087947 */ /* 0x000fea0003800000 */
.L_x_14:
[----:B0-----:R-:W0:Y:S02]  /*0d80*/  LDC.64 R2, c[0x0][0x380] ;  /* 0x0000e000ff027b82 */ /* 0x001e240000000a00 */
[----:B0-----:R0:W-:Y:S02]  /*0d90*/  STG.E.128 desc[UR6][R2.64+0x3ffff0], RZ ;  /* 0x3ffff0ff02007986 */ /* 0x0011e4000c101d06 */
.L_x_15:
[----:B------:R-:W-:Y:S05]  /*0da0*/  BSYNC.RECONVERGENT B0 ;  /* 0x0000000000007941 */ /* 0x000fea0003800200 */
.L_x_13:
[----:B------:R-:W-:Y:S06]  /*0db0*/  BAR.SYNC.DEFER_BLOCKING 0x0 ;  /* 0x0000000000007b1d */ /* 0x000fec0000010000 */
[----:B------:R-:W-:Y:S05]  /*0dc0*/  EXIT ;  /* 0x000000000000794d */ /* 0x000fea0003800000 */
        .weak           $__internal_0_$__cuda_sm20_dblrcp_rn_slowpath_v3
        .type           $__internal_0_$__cuda_sm20_dblrcp_rn_slowpath_v3,@function
        .size           $__internal_0_$__cuda_sm20_dblrcp_rn_slowpath_v3,($__internal_1_$__cuda_sm20_div_rn_f64_full - $__internal_0_$__cuda_sm20_dblrcp_rn_slowpath_v3)
$__internal_0_$__cuda_sm20_dblrcp_rn_slowpath_v3:
[----:B------:R-:W-:Y:S01]  /*0dd0*/  IMAD.MOV.U32 R10, RZ, RZ, R16 ;  /* 0x000000ffff0a7224 */ /* 0x000fe200078e0010 */
[----:B------:R-:W-:Y:S01]  /*0de0*/  BSSY.RECONVERGENT B1, `(.L_x_16) ;  /* 0x0000025000017945 */ /* 0x000fe20003800200 */
[----:B------:R-:W-:-:S06]  /*0df0*/  IMAD.MOV.U32 R11, RZ, RZ, R17 ;  /* 0x000000ffff0b7224 */ /* 0x000fcc00078e0011 */
[----:B------:R-:W-:-:S14]  /*0e00*/  DSETP.GTU.AND P0, PT, |R10|, +INF , PT ;  /* 0x7ff000000a00742a */ /* 0x000fdc0003f0c200 */
[----:B------:R-:W-:Y:S05]  /*0e10*/  @P0 BRA `(.L_x_17) ;  /* 0x00000000007c0947 */ /* 0x000fea0003800000 */
[----:B------:R-:W-:-:S04]  /*0e20*/  LOP3.LUT R19, R17, 0x7fffffff, RZ, 0xc0, !PT ;  /* 0x7fffffff11137812 */ /* 0x000fc800078ec0ff */
[----:B------:R-:W-:-:S04]  /*0e30*/  IADD3 R15, PT, PT, R19, -0x1, RZ ;  /* 0xffffffff130f7810 */ /* 0x000fc80007ffe0ff */
[----:B------:R-:W-:-:S13]  /*0e40*/  ISETP.GE.U32.AND P0, PT, R15, 0x7fefffff, PT ;  /* 0x7fefffff0f00780c */ /* 0x000fda0003f06070 */
[----:B------:R-:W-:Y:S01]  /*0e50*/  @P0 LOP3.LUT R17, R11, 0x7ff00000, RZ, 0x3c, !PT ;  /* 0x7ff000000b110812 */ /* 0x000fe200078e3cff */
[----:B------:R-:W-:Y:S01]  /*0e60*/  @P0 IMAD.MOV.U32 R16, RZ, RZ, RZ ;  /* 0x000000ffff100224 */ /* 0x000fe200078e00ff */
[----:B------:R-:W-:Y:S06]  /*0e70*/  @P0 BRA `(.L_x_18) ;  /* 0x00000000006c0947 */ /* 0x000fec0003800000 */
[----:B------:R-:W-:-:S13]  /*0e80*/  ISETP.GE.U32.AND P0, PT, R19, 0x1000001, PT ;  /* 0x010000011300780c */ /* 0x000fda0003f06070 */
[----:B------:R-:W-:Y:S05]  /*0e90*/  @!P0 BRA `(.L_x_19) ;  /* 0x0000000000348947 */ /* 0x000fea0003800000 */
[----:B------:R-:W-:Y:S02]  /*0ea0*/  VIADD R17, R11, 0xc0200000 ;  /* 0xc02000000b117836 */ /* 0x000fe40000000000 */
[----:B------:R-:W-:Y:S02]  /*0eb0*/  IMAD.MOV.U32 R16, RZ, RZ, R10 ;  /* 0x000000ffff107224 */ /* 0x000fe400078e000a */
[----:B------:R-:W0:Y:S04]  /*0ec0*/  MUFU.RCP64H R19, R17 ;  /* 0x0000001100137308 */ /* 0x000e280000001800 */
[----:B0-----:R-:W-:-:S08]  /*0ed0*/  DFMA R22, -R16, R18, 1 ;  /* 0x3ff000001016742b */ /* 0x001fd00000000112 */
[----:B------:R-:W-:-:S08]  /*0ee0*/  DFMA R22, R22, R22, R22 ;  /* 0x000000161616722b */ /* 0x000fd00000000016 */
[----:B------:R-:W-:-:S08]  /*0ef0*/  DFMA R22, R18, R22, R18 ;  /* 0x000000161216722b */ /* 0x000fd00000000012 */
[----:B------:R-:W-:-:S08]  /*0f00*/  DFMA R18, -R16, R22, 1 ;  /* 0x3ff000001012742b */ /* 0x000fd00000000116 */
[----:B------:R-:W-:-:S08]  /*0f10*/  DFMA R18, R22, R18, R22 ;  /* 0x000000121612722b */ /* 0x000fd00000000016 */
[----:B------:R-:W-:-:S08]  /*0f20*/  DMUL R18, R18, 2.2250738585072013831e-308 ;  /* 0x0010000012127828 */ /* 0x000fd00000000000 */
[----:B------:R-:W-:-:S08]  /*0f30*/  DFMA R10, -R10, R18, 1 ;  /* 0x3ff000000a0a742b */ /* 0x000fd00000000112 */
[----:B------:R-:W-:-:S08]  /*0f40*/  DFMA R10, R10, R10, R10 ;  /* 0x0000000a0a0a722b */ /* 0x000fd0000000000a */
[----:B------:R-:W-:Y:S01]  /*0f50*/  DFMA R16, R18, R10, R18 ;  /* 0x0000000a1210722b */ /* 0x000fe20000000012 */
[----:B------:R-:W-:Y:S10]  /*0f60*/  BRA `(.L_x_18) ;  /* 0x0000000000307947 */ /* 0x000ff40003800000 */
.L_x_19:
[----:B------:R-:W-:Y:S01]  /*0f70*/  DMUL R10, R10, 8.11296384146066816958e+31 ;  /* 0x469000000a0a7828 */ /* 0x000fe20000000000 */
[----:B------:R-:W-:-:S05]  /*0f80*/  IMAD.MOV.U32 R16, RZ, RZ, R18 ;  /* 0x000000ffff107224 */ /* 0x000fca00078e0012 */
[----:B------:R-:W0:Y:S02]  /*0f90*/  MUFU.RCP64H R17, R11 ;  /* 0x0000000b00117308 */ /* 0x000e240000001800 */
[----:B0-----:R-:W-:-:S08]  /*0fa0*/  DFMA R18, -R10, R16, 1 ;  /* 0x3ff000000a12742b */ /* 0x001fd00000000110 */
[----:B------:R-:W-:-:S08]  /*0fb0*/  DFMA R18, R18, R18, R18 ;  /* 0x000000121212722b */ /* 0x000fd00000000012 */
[----:B------:R-:W-:-:S08]  /*0fc0*/  DFMA R18, R16, R18, R16 ;  /* 0x000000121012722b */ /* 0x000fd00000000010 */
[----:B------:R-:W-:-:S08]  /*0fd0*/  DFMA R16, -R10, R18, 1 ;  /* 0x3ff000000a10742b */ /* 0x000fd00000000112 */
[----:B------:R-:W-:-:S08]  /*0fe0*/  DFMA R16, R18, R16, R18 ;  /* 0x000000101210722b */ /* 0x000fd00000000012 */
[----:B------:R-:W-:Y:S01]  /*0ff0*/  DMUL R16, R16, 8.11296384146066816958e+31 ;  /* 0x4690000010107828 */ /* 0x000fe20000000000 */
[----:B------:R-:W-:Y:S10]  /*1000*/  BRA `(.L_x_18) ;  /* 0x0000000000087947 */ /* 0x000ff40003800000 */
.L_x_17:
[----:B------:R-:W-:Y:S01]  /*1010*/  LOP3.LUT R17, R11, 0x80000, RZ, 0xfc, !PT ;  /* 0x000800000b117812 */ /* 0x000fe200078efcff */
[----:B------:R-:W-:-:S07]  /*1020*/  IMAD.MOV.U32 R16, RZ, RZ, R10 ;  /* 0x000000ffff107224 */ /* 0x000fce00078e000a */
.L_x_18:
[----:B------:R-:W-:Y:S05]  /*1030*/  BSYNC.RECONVERGENT B1 ;  /* 0x0000000000017941 */ /* 0x000fea0003800200 */
.L_x_16:
[----:B------:R-:W-:-:S04]  /*1040*/  IMAD.MOV.U32 R15, RZ, RZ, 0x0 ;  /* 0x00000000ff0f7424 */ /* 0x000fc800078e00ff */
[----:B------:R-:W-:Y:S05]  /*1050*/  RET.REL.NODEC R14 `(_Z16jacobiNLSPassTwoP7double2S0_S0_S0_dd) ;  /* 0xffffffec0ee87950 */ /* 0x000fea0003c3ffff */
        .weak           $__internal_1_$__cuda_sm20_div_rn_f64_full
        .type           $__internal_1_$__cuda_sm20_div_rn_f64_full,@function
        .size           $__internal_1_$__cuda_sm20_div_rn_f64_full,(.L_x_91 - $__internal_1_$__cuda_sm20_div_rn_f64_full)
$__internal_1_$__cuda_sm20_div_rn_f64_full:
[C---:B------:R-:W-:Y:S01]  /*1060*/  FSETP.GEU.AND P0, PT, |R13|.reuse, 1.469367938527859385e-39, PT ;  /* 0x001000000d00780b */ /* 0x040fe20003f0e200 */
[----:B------:R-:W-:Y:S01]  /*1070*/  IMAD.MOV.U32 R10, RZ, RZ, 0x1 ;  /* 0x00000001ff0a7424 */ /* 0x000fe200078e00ff */
[C---:B------:R-:W-:Y:S01]  /*1080*/  LOP3.LUT R2, R13.reuse, 0x800fffff, RZ, 0xc0, !PT ;  /* 0x800fffff0d027812 */ /* 0x040fe200078ec0ff */
[----:B------:R-:W-:Y:S01]  /*1090*/  IMAD.MOV.U32 R21, RZ, RZ, 0x1ca00000 ;  /* 0x1ca00000ff157424 */ /* 0x000fe200078e00ff */
[----:B------:R-:W-:Y:S02]  /*10a0*/  LOP3.LUT R28, R13, 0x7ff00000, RZ, 0xc0, !PT ;  /* 0x7ff000000d1c7812 */ /* 0x000fe400078ec0ff */
[----:B------:R-:W-:Y:S01]  /*10b0*/  LOP3.LUT R3, R2, 0x3ff00000, RZ, 0xfc, !PT ;  /* 0x3ff0000002037812 */ /* 0x000fe200078efcff */
[----:B------:R-:W-:-:S06]  /*10c0*/  IMAD.MOV.U32 R2, RZ, RZ, R12 ;  /* 0x000000ffff027224 */ /* 0x000fcc00078e000c */
[----:B------:R-:W-:-:S06]  /*10d0*/  @!P0 DMUL R2, R12, 8.98846567431157953865e+307 ;  /* 0x7fe000000c028828 */ /* 0x000fcc0000000000 */
[----:B------:R-:W0:Y:S02]  /*10e0*/  MUFU.RCP64H R11, R3 ;  /* 0x00000003000b7308 */ /* 0x000e240000001800 */
[----:B0-----:R-:W-:-:S08]  /*10f0*/  DFMA R4, R10, -R2, 1 ;  /* 0x3ff000000a04742b */ /* 0x001fd00000000802 */
[----:B------:R-:W-:-:S08]  /*1100*/  DFMA R4, R4, R4, R4 ;  /* 0x000000040404722b */ /* 0x000fd00000000004 */
[----:B------:R-:W-:Y:S01]  /*1110*/  DFMA R10, R10, R4, R10 ;  /* 0x000000040a0a722b */ /* 0x000fe2000000000a */
[----:B------:R-:W-:Y:S02]  /*1120*/  IMAD.MOV.U32 R5, RZ, RZ, R9 ;  /* 0x000000ffff057224 */ /* 0x000fe400078e0009 */
[----:B------:R-:W-:-:S03]  /*1130*/  IMAD.MOV.U32 R4, RZ, RZ, R8 ;  /* 0x000000ffff047224 */ /* 0x000fc600078e0008 */
[----:B------:R-:W-:Y:S02]  /*1140*/  LOP3.LUT R27, R5, 0x7ff00000, RZ, 0xc0, !PT ;  /* 0x7ff00000051b7812 */ /* 0x000fe400078ec0ff */
[----:B------:R-:W-:Y:S02]  /*1150*/  DFMA R8, R10, -R2, 1 ;  /* 0x3ff000000a08742b */ /* 0x000fe40000000802 */
[----:B------:R-:W-:Y:S01]  /*1160*/  ISETP.GE.U32.AND P1, PT, R27, R28, PT ;  /* 0x0000001c1b00720c */ /* 0x000fe20003f26070 */
[----:B------:R-:W-:-:S03]  /*1170*/  IMAD.MOV.U32 R29, RZ, RZ, R27 ;  /* 0x000000ffff1d7224 */ /* 0x000fc600078e001b */
[----:B------:R-:W-:Y:S02]  /*1180*/  SEL R23, R21, 0x63400000, !P1 ;  /* 0x6340000015177807 */ /* 0x000fe40004800000 */
[----:B------:R-:W-:Y:S01]  /*1190*/  DFMA R10, R10, R8, R10 ;  /* 0x000000080a0a722b */ /* 0x000fe2000000000a */
[----:B------:R-:W-:Y:S01]  /*11a0*/  FSETP.GEU.AND P1, PT, |R5|, 1.469367938527859385e-39, PT ;  /* 0x001000000500780b */ /* 0x000fe20003f2e200 */
[----:B------:R-:W-:Y:S01]  /*11b0*/  IMAD.MOV.U32 R8, RZ, RZ, R4 ;  /* 0x000000ffff087224 */ /* 0x000fe200078e0004 */
[----:B------:R-:W-:-:S11]  /*11c0*/  LOP3.LUT R9, R23, 0x800fffff, R5, 0xf8, !PT ;  /* 0x800fffff17097812 */ /* 0x000fd600078ef805 */
[----:B------:R-:W-:Y:S05]  /*11d0*/  @P1 BRA `(.L_x_20) ;  /* 0x0000000000201947 */ /* 0x000fea0003800000 */
[----:B------:R-:W-:-:S04]  /*11e0*/  LOP3.LUT R22, R13, 0x7ff00000, RZ, 0xc0, !PT ;  /* 0x7ff000000d167812 */ /* 0x000fc800078ec0ff */
[----:B------:R-:W-:Y:S01]  /*11f0*/  ISETP.GE.U32.AND P1, PT, R27, R22, PT ;  /* 0x000000161b00720c */ /* 0x000fe20003f26070 */
[----:B------:R-:W-:-:S03]  /*1200*/  IMAD.MOV.U32 R22, RZ, RZ, RZ ;  /* 0x000000ffff167224 */ /* 0x000fc600078e00ff */
[----:B------:R-:W-:-:S04]  /*1210*/  SEL R23, R21, 0x63400000, !P1 ;  /* 0x6340000015177807 */ /* 0x000fc80004800000 */
[----:B------:R-:W-:-:S04]  /*1220*/  LOP3.LUT R23, R23, 0x80000000, R5, 0xf8, !PT ;  /* 0x8000000017177812 */ /* 0x000fc800078ef805 */
[----:B------:R-:W-:-:S06]  /*1230*/  LOP3.LUT R23, R23, 0x100000, RZ, 0xfc, !PT ;  /* 0x0010000017177812 */ /* 0x000fcc00078efcff */
[----:B------:R-:W-:-:S10]  /*1240*/  DFMA R8, R8, 2, -R22 ;  /* 0x400000000808782b */ /* 0x000fd40000000816 */
[----:B------:R-:W-:-:S07]  /*1250*/  LOP3.LUT R29, R9, 0x7ff00000, RZ, 0xc0, !PT ;  /* 0x7ff00000091d7812 */ /* 0x000fce00078ec0ff */
.L_x_20:
[----:B------:R-:W-:Y:S01]  /*1260*/  DMUL R22, R10, R8 ;  /* 0x000000080a167228 */ /* 0x000fe20000000000 */
[----:B------:R-:W-:-:S07]  /*1270*/  @!P0 LOP3.LUT R28, R3, 0x7ff00000, RZ, 0xc0, !PT ;  /* 0x7ff00000031c8812 */ /* 0x000fce00078ec0ff */
[----:B------:R-:W-:-:S08]  /*1280*/  DFMA R24, R22, -R2, R8 ;  /* 0x800000021618722b */ /* 0x000fd00000000008 */
[----:B------:R-:W-:Y:S01]  /*1290*/  DFMA R24, R10, R24, R22 ;  /* 0x000000180a18722b */ /* 0x000fe20000000016 */
[----:B------:R-:W-:-:S05]  /*12a0*/  VIADD R10, R29, 0xffffffff ;  /* 0xffffffff1d0a7836 */ /* 0x000fca0000000000 */
[----:B------:R-:W-:Y:S01]  /*12b0*/  ISETP.GT.U32.AND P0, PT, R10, 0x7feffffe, PT ;  /* 0x7feffffe0a00780c */ /* 0x000fe20003f04070 */
[----:B------:R-:W-:-:S05]  /*12c0*/  VIADD R10, R28, 0xffffffff ;  /* 0xffffffff1c0a7836 */ /* 0x000fca0000000000 */
[----:B------:R-:W-:-:S13]  /*12d0*/  ISETP.GT.U32.OR P0, PT, R10, 0x7feffffe, P0 ;  /* 0x7feffffe0a00780c */ /* 0x000fda0000704470 */
[----:B------:R-:W-:Y:S05]  /*12e0*/  @P0 BRA `(.L_x_21) ;  /* 0x00000000006c0947 */ /* 0x000fea0003800000 */
[----:B------:R-:W-:Y:S01]  /*12f0*/  LOP3.LUT R10, R13, 0x7ff00000, RZ, 0xc0, !PT ;  /* 0x7ff000000d0a7812 */ /* 0x000fe200078ec0ff */
[----:B------:R-:W-:-:S03]  /*1300*/  IMAD.MOV.U32 R22, RZ, RZ, RZ ;  /* 0x000000ffff167224 */ /* 0x000fc600078e00ff */
[CC--:B------:R-:W-:Y:S02]  /*1310*/  VIADDMNMX R4, R27.reuse, -R10.reuse, 0xb9600000, !PT ;  /* 0xb96000001b047446 */ /* 0x0c0fe4000780090a */
[----:B------:R-:W-:Y:S02]  /*1320*/  ISETP.GE.U32.AND P0, PT, R27, R10, PT ;  /* 0x0000000a1b00720c */ /* 0x000fe40003f06070 */
[----:B------:R-:W-:Y:S02]  /*1330*/  VIMNMX R4, PT, PT, R4, 0x46a00000, PT ;  /* 0x46a0000004047848 */ /* 0x000fe40003fe0100 */
[----:B------:R-:W-:-:S04]  /*1340*/  SEL R21, R21, 0x63400000, !P0 ;  /* 0x6340000015157807 */ /* 0x000fc80004000000 */
[----:B------:R-:W-:-:S05]  /*1350*/  IADD3 R4, PT, PT, -R21, R4, RZ ;  /* 0x0000000415047210 */ /* 0x000fca0007ffe1ff */
[----:B------:R-:W-:-:S06]  /*1360*/  VIADD R23, R4, 0x7fe00000 ;  /* 0x7fe0000004177836 */ /* 0x000fcc0000000000 */
[----:B------:R-:W-:-:S10]  /*1370*/  DMUL R10, R24, R22 ;  /* 0x00000016180a7228 */ /* 0x000fd40000000000 */
[----:B------:R-:W-:-:S13]  /*1380*/  FSETP.GTU.AND P0, PT, |R11|, 1.469367938527859385e-39, PT ;  /* 0x001000000b00780b */ /* 0x000fda0003f0c200 */
[----:B------:R-:W-:Y:S05]  /*1390*/  @P0 BRA `(.L_x_22) ;  /* 0x0000000000940947 */ /* 0x000fea0003800000 */
[----:B------:R-:W-:Y:S01]  /*13a0*/  DFMA R8, R24, -R2, R8 ;  /* 0x800000021808722b */ /* 0x000fe20000000008 */
[----:B------:R-:W-:-:S09]  /*13b0*/  IMAD.MOV.U32 R22, RZ, RZ, RZ ;  /* 0x000000ffff167224 */ /* 0x000fd200078e00ff */
[C---:B------:R-:W-:Y:S02]  /*13c0*/  FSETP.NEU.AND P0, PT, R9.reuse, RZ, PT ;  /* 0x000000ff0900720b */ /* 0x040fe40003f0d000 */
[----:B------:R-:W-:-:S04]  /*13d0*/  LOP3.LUT R5, R9, 0x80000000, R13, 0x48, !PT ;  /* 0x8000000009057812 */ /* 0x000fc800078e480d */
[----:B------:R-:W-:-:S07]  /*13e0*/  LOP3.LUT R23, R5, R23, RZ, 0xfc, !PT ;  /* 0x0000001705177212 */ /* 0x000fce00078efcff */
[----:B------:R-:W-:Y:S05]  /*13f0*/  @!P0 BRA `(.L_x_22) ;  /* 0x00000000007c8947 */ /* 0x000fea0003800000 */
[----:B------:R-:W-:Y:S01]  /*1400*/  IMAD.MOV R3, RZ, RZ, -R4 ;  /* 0x000000ffff037224 */ /* 0x000fe200078e0a04 */
[----:B------:R-:W-:Y:S01]  /*1410*/  DMUL.RP R22, R24, R22 ;  /* 0x0000001618167228 */ /* 0x000fe20000008000 */
[----:B------:R-:W-:-:S06]  /*1420*/  IMAD.MOV.U32 R2, RZ, RZ, RZ ;  /* 0x000000ffff027224 */ /* 0x000fcc00078e00ff */
[----:B------:R-:W-:-:S03]  /*1430*/  DFMA R2, R10, -R2, R24 ;  /* 0x800000020a02722b */ /* 0x000fc60000000018 */
[----:B------:R-:W-:-:S03]  /*1440*/  LOP3.LUT R5, R23, R5, RZ, 0x3c, !PT ;  /* 0x0000000517057212 */ /* 0x000fc600078e3cff */
[----:B------:R-:W-:-:S04]  /*1450*/  IADD3 R2, PT, PT, -R4, -0x43300000, RZ ;  /* 0xbcd0000004027810 */ /* 0x000fc80007ffe1ff */
[----:B------:R-:W-:-:S04]  /*1460*/  FSETP.NEU.AND P0, PT, |R3|, R2, PT ;  /* 0x000000020300720b */ /* 0x000fc80003f0d200 */
[----:B------:R-:W-:Y:S02]  /*1470*/  FSEL R10, R22, R10, !P0 ;  /* 0x0000000a160a7208 */ /* 0x000fe40004000000 */
[----:B------:R-:W-:Y:S01]  /*1480*/  FSEL R11, R5, R11, !P0 ;  /* 0x0000000b050b7208 */ /* 0x000fe20004000000 */
[----:B------:R-:W-:Y:S06]  /*1490*/  BRA `(.L_x_22) ;  /* 0x0000000000547947 */ /* 0x000fec0003800000 */
.L_x_21:
[----:B------:R-:W-:-:S14]  /*14a0*/  DSETP.NAN.AND P0, PT, R4, R4, PT ;  /* 0x000000040400722a */ /* 0x000fdc0003f08000 */
[----:B------:R-:W-:Y:S05]  /*14b0*/  @P0 BRA `(.L_x_23) ;  /* 0x0000000000440947 */ /* 0x000fea0003800000 */
[----:B------:R-:W-:-:S14]  /*14c0*/  DSETP.NAN.AND P0, PT, R12, R12, PT ;  /* 0x0000000c0c00722a */ /* 0x000fdc0003f08000 */
[----:B------:R-:W-:Y:S05]  /*14d0*/  @P0 BRA `(.L_x_24) ;  /* 0x0000000000300947 */ /* 0x000fea0003800000 */
[----:B------:R-:W-:Y:S01]  /*14e0*/  ISETP.NE.AND P0, PT, R29, R28, PT ;  /* 0x0000001c1d00720c */ /* 0x000fe20003f05270 */
[----:B------:R-:W-:Y:S02]  /*14f0*/  IMAD.MOV.U32 R10, RZ, RZ, 0x0 ;  /* 0x00000000ff0a7424 */ /* 0x000fe400078e00ff */
[----:B------:R-:W-:-:S10]  /*1500*/  IMAD.MOV.U32 R11, RZ, RZ, -0x80000 ;  /* 0xfff80000ff0b7424 */ /* 0x000fd400078e00ff */
[----:B------:R-:W-:Y:S05]  /*1510*/  @!P0 BRA `(.L_x_22) ;  /* 0x0000000000348947 */ /* 0x000fea0003800000 */
[----:B------:R-:W-:Y:S02]  /*1520*/  ISETP.NE.AND P0, PT, R29, 0x7ff00000, PT ;  /* 0x7ff000001d00780c */ /* 0x000fe40003f05270 */
[----:B------:R-:W-:Y:S02]  /*1530*/  LOP3.LUT R11, R5, 0x80000000, R13, 0x48, !PT ;  /* 0x80000000050b7812 */ /* 0x000fe400078e480d */
[----:B------:R-:W-:-:S13]  /*1540*/  ISETP.EQ.OR P0, PT, R28, RZ, !P0 ;  /* 0x000000ff1c00720c */ /* 0x000fda0004702670 */
[----:B------:R-:W-:Y:S01]  /*1550*/  @P0 LOP3.LUT R2, R11, 0x7ff00000, RZ, 0xfc, !PT ;  /* 0x7ff000000b020812 */ /* 0x000fe200078efcff */
[----:B------:R-:W-:Y:S02]  /*1560*/  @!P0 IMAD.MOV.U32 R10, RZ, RZ, RZ ;  /* 0x000000ffff0a8224 */ /* 0x000fe400078e00ff */
[----:B------:R-:W-:Y:S02]  /*1570*/  @P0 IMAD.MOV.U32 R10, RZ, RZ, RZ ;  /* 0x000000ffff0a0224 */ /* 0x000fe400078e00ff */
[----:B------:R-:W-:Y:S01]  /*1580*/  @P0 IMAD.MOV.U32 R11, RZ, RZ, R2 ;  /* 0x000000ffff0b0224 */ /* 0x000fe200078e0002 */
[----:B------:R-:W-:Y:S06]  /*1590*/  BRA `(.L_x_22) ;  /* 0x0000000000147947 */ /* 0x000fec0003800000 */
.L_x_24:
[----:B------:R-:W-:Y:S01]  /*15a0*/  LOP3.LUT R11, R13, 0x80000, RZ, 0xfc, !PT ;  /* 0x000800000d0b7812 */ /* 0x000fe200078efcff */
[----:B------:R-:W-:Y:S01]  /*15b0*/  IMAD.MOV.U32 R10, RZ, RZ, R12 ;  /* 0x000000ffff0a7224 */ /* 0x000fe200078e000c */
[----:B------:R-:W-:Y:S06]  /*15c0*/  BRA `(.L_x_22) ;  /* 0x0000000000087947 */ /* 0x000fec0003800000 */
.L_x_23:
[----:B------:R-:W-:Y:S01]  /*15d0*/  LOP3.LUT R11, R5, 0x80000, RZ, 0xfc, !PT ;  /* 0x00080000050b7812 */ /* 0x000fe200078efcff */
[----:B------:R-:W-:-:S07]  /*15e0*/  IMAD.MOV.U32 R10, RZ, RZ, R4 ;  /* 0x000000ffff0a7224 */ /* 0x000fce00078e0004 */
.L_x_22:
[----:B------:R-:W-:Y:S02]  /*15f0*/  IMAD.MOV.U32 R27, RZ, RZ, 0x0 ;  /* 0x00000000ff1b7424 */ /* 0x000fe400078e00ff */
[----:B------:R-:W-:Y:S02]  /*1600*/  IMAD.MOV.U32 R2, RZ, RZ, R10 ;  /* 0x000000ffff027224 */ /* 0x000fe400078e000a */
[----:B------:R-:W-:Y:S01]  /*1610*/  IMAD.MOV.U32 R3, RZ, RZ, R11 ;  /* 0x000000ffff037224 */ /* 0x000fe200078e000b */
[----:B------:R-:W-:Y:S06]  /*1620*/  RET.REL.NODEC R26 `(_Z16jacobiNLSPassTwoP7double2S0_S0_S0_dd) ;  /* 0xffffffe81a747950 */ /* 0x000fec0003c3ffff */
.L_x_25:
        /* <DEDUP_REMOVED lines=13> */
.L_x_91:


//--------------------- .text._Z16jacobiNLSPassOneP7double2S0_S0_S0_dd --------------------------
	.section	.text._Z16jacobiNLSPassOneP7double2S0_S0_S0_dd,"ax",@progbits
	.align	128
        .global         _Z16jacobiNLSPassOneP7double2S0_S0_S0_dd
        .type           _Z16jacobiNLSPassOneP7double2S0_S0_S0_dd,@function
        .size           _Z16jacobiNLSPassOneP7double2S0_S0_S0_dd,(.L_x_93 - _Z16jacobiNLSPassOneP7double2S0_S0_S0_dd)
        .other          _Z16jacobiNLSPassOneP7double2S0_S0_S0_dd,@"STO_CUDA_ENTRY STV_DEFAULT"
_Z16jacobiNLSPassOneP7double2S0_S0_S0_dd:
.text._Z16jacobiNLSPassOneP7double2S0_S0_S0_dd:
        /* <DEDUP_REMOVED lines=34> */
[----:B------:R-:W0:Y:S01]  /*0220*/  LDCU.64 UR4, c[0x0][0x3a0] ;  /* 0x00007400ff0477ac */ /* 0x000e220008000a00 */
[----:B------:R-:W-:-:S05]  /*0230*/  LOP3.LUT R0, R0, 0x7fffffff, RZ, 0xc0, !PT ;  /* 0x7fffffff00007812 */ /* 0x000fca00078ec0ff */
[----:B------:R-:W-:Y:S01]  /*0240*/  VIADD R20, R0, 0xfff00000 ;  /* 0xfff0000000147836 */ /* 0x000fe20000000000 */
[----:B------:R-:W-:Y:S01]  /*0250*/  MOV R0, 0x290 ;  /* 0x0000029000007802 */ /* 0x000fe20000000f00 */
[----:B0-----:R-:W-:Y:S02]  /*0260*/  IMAD.U32 R16, RZ, RZ, UR4 ;  /* 0x00000004ff107e24 */ /* 0x001fe4000f8e00ff */
[----:B------:R-:W-:-:S07]  /*0270*/  IMAD.U32 R17, RZ, RZ, UR5 ;  /* 0x00000005ff117e24 */ /* 0x000fce000f8e00ff */
[----:B------:R-:W-:Y:S05]  /*0280*/  CALL.REL.NOINC `($__internal_2_$__cuda_sm20_dblrcp_rn_slowpath_v3) ;  /* 0x0000000800f47944 */ /* 0x000fea0003c00000 */
[----:B------:R-:W-:Y:S02]  /*0290*/  IMAD.MOV.U32 R6, RZ, RZ, R18 ;  /* 0x000000ffff067224 */ /* 0x000fe400078e0012 */
[----:B------:R-:W-:-:S07]  /*02a0*/  IMAD.MOV.U32 R7, RZ, RZ, R19 ;  /* 0x000000ffff077224 */ /* 0x000fce00078e0013 */
.L_x_26:
[----:B------:R-:W1:Y:S01]  /*02b0*/  LDCU UR4, c[0x0][0x3ac] ;  /* 0x00007580ff0477ac */ /* 0x000e620008000800 */
[----:B0-----:R-:W0:Y:S01]  /*02c0*/  LDC.64 R8, c[0x0][0x3a8] ;  /* 0x0000ea00ff087b82 */ /* 0x001e220000000a00 */
[----:B------:R-:W-:-:S07]  /*02d0*/  IMAD.MOV.U32 R2, RZ, RZ, 0x1 ;  /* 0x00000001ff027424 */ /* 0x000fce00078e00ff */
[----:B------:R-:W2:Y:S01]  /*02e0*/  LDC R12, c[0x0][0x3a8] ;  /* 0x0000ea00ff0c7b82 */ /* 0x000ea20000000800 */
        /* <DEDUP_REMOVED lines=8> */
[----:B------:R-:W-:Y:S01]  /*0370*/  DFMA R2, R2, R8, R4 ;  /* 0x000000080202722b */ /* 0x000fe20000000004 */
[----:B------:R-:W0:Y:S09]  /*0380*/  LDC R5, c[0x0][0x3ac] ;  /* 0x0000eb00ff057b82 */ /* 0x000e320000000800 */
[----:B------:R-:W-:-:S05]  /*0390*/  FFMA R0, RZ, UR4, R3 ;  /* 0x00000004ff007c23 */ /* 0x000fca0008000003 */
[----:B------:R-:W-:-:S13]  /*03a0*/  FSETP.GT.AND P0, PT, |R0|, 1.469367938527859385e-39, PT ;  /* 0x001000000000780b */ /* 0x000fda0003f04200 */
[----:B--2---:R-:W-:Y:S05]  /*03b0*/  @P0 BRA `(.L_x_27) ;  /* 0x0000000000100947 */ /* 0x004fea0003800000 */
[----:B------:R-:W-:Y:S01]  /*03c0*/  IMAD.MOV.U32 R2, RZ, RZ, RZ ;  /* 0x000000ffff027224 */ /* 0x000fe200078e00ff */
[----:B------:R-:W-:Y:S01]  /*03d0*/  MOV R26, 0x400 ;  /* 0x00000400001a7802 */ /* 0x000fe20000000f00 */
[----:B------:R-:W-:-:S07]  /*03e0*/  IMAD.MOV.U32 R3, RZ, RZ, 0x3fe00000 ;  /* 0x3fe00000ff037424 */ /* 0x000fce00078e00ff */
[----:B0-----:R-:W-:Y:S05]  /*03f0*/  CALL.REL.NOINC `($__internal_3_$__cuda_sm20_div_rn_f64_full) ;  /* 0x0000000c00347944 */ /* 0x001fea0003c00000 */
.L_x_27:
[----:B------:R-:W1:Y:S01]  /*0400*/  LDCU UR4, c[0x0][0x3ac] ;  /* 0x00007580ff0477ac */ /* 0x000e620008000800 */
[----:B------:R-:W2:Y:S01]  /*0410*/  LDC.64 R10, c[0x0][0x3a8] ;  /* 0x0000ea00ff0a7b82 */ /* 0x000ea20000000a00 */
[----:B------:R-:W-:Y:S01]  /*0420*/  IMAD.MOV.U32 R8, RZ, RZ, 0x1 ;  /* 0x00000001ff087424 */ /* 0x000fe200078e00ff */
[----:B------:R-:W-:Y:S01]  /*0430*/  FSETP.GEU.AND P1, PT, |R3|, 6.5827683646048100446e-37, PT ;  /* 0x036000000300780b */ /* 0x000fe20003f2e200 */
[----:B-1----:R-:W2:Y:S04]  /*0440*/  MUFU.RCP64H R9, UR4 ;  /* 0x0000000400097d08 */ /* 0x002ea80008001800 */
[----:B--2---:R-:W-:-:S08]  /*0450*/  DFMA R14, R8, -R10, 1 ;  /* 0x3ff00000080e742b */ /* 0x004fd0000000080a */
        /* <DEDUP_REMOVED lines=10> */
[----:B------:R-:W-:-:S07]  /*0500*/  MOV R26, 0x520 ;  /* 0x00000520001a7802 */ /* 0x000fce0000000f00 */
[----:B0-----:R-:W-:Y:S05]  /*0510*/  CALL.REL.NOINC `($__internal_3_$__cuda_sm20_div_rn_f64_full) ;  /* 0x0000000800ec7944 */ /* 0x001fea0003c00000 */
[----:B------:R-:W-:Y:S02]  /*0520*/  IMAD.MOV.U32 R14, RZ, RZ, R2 ;  /* 0x000000ffff0e7224 */ /* 0x000fe400078e0002 */
[----:B------:R-:W-:-:S07]  /*0530*/  IMAD.MOV.U32 R15, RZ, RZ, R3 ;  /* 0x000000ffff0f7224 */ /* 0x000fce00078e0003 */
.L_x_28:
[----:B------:R-:W1:Y:S02]  /*0540*/  LDC.64 R16, c[0x0][0x398] ;  /* 0x0000e600ff107b82 */ /* 0x000e640000000a00 */
[----:B-1----:R-:W-:-:S05]  /*0550*/  IMAD.WIDE R16, R25, 0x10, R16 ;  /* 0x0000001019107825 */ /* 0x002fca00078e0210 */
[----:B------:R-:W2:Y:S01]  /*0560*/  LDG.E.128.CONSTANT R8, desc[UR6][R16.64] ;  /* 0x0000000610087981 */ /* 0x000ea2000c1e9d00 */
[----:B------:R-:W-:Y:S01]  /*0570*/  DADD R2, RZ, -R14 ;  /* 0x00000000ff027229 */ /* 0x000fe2000000080e */
[----:B------:R-:W-:Y:S07]  /*0580*/  BSSY.RECONVERGENT B0, `(.L_x_29) ;  /* 0x0000015000007945 */ /* 0x000fee0003800200 */
[----:B--2---:R-:W-:Y:S02]  /*0590*/  DFMA R2, R8, 0.5, R2 ;  /* 0x3fe000000802782b */ /* 0x004fe40000000002 */
[----:B------:R-:W-:-:S08]  /*05a0*/  DFMA R10, R10, 0.5, R6 ;  /* 0x3fe000000a0a782b */ /* 0x000fd00000000006 */
[----:B------:R-:W-:-:S06]  /*05b0*/  DADD R8, |R2|, |R10| ;  /* 0x0000000002087229 */ /* 0x000fcc000000060a */
[----:B------:R-:W1:Y:S04]  /*05c0*/  MUFU.RCP64H R7, R9 ;  /* 0x0000000900077308 */ /* 0x000e680000001800 */
[----:B------:R-:W-:-:S05]  /*05d0*/  VIADD R6, R9, 0x300402 ;  /* 0x0030040209067836 */ /* 0x000fca0000000000 */
[----:B------:R-:W-:Y:S01]  /*05e0*/  FSETP.GEU.AND P0, PT, |R6|, 5.8789094863358348022e-39, PT ;  /* 0x004004020600780b */ /* 0x000fe20003f0e200 */
[----:B-1----:R-:W-:-:S08]  /*05f0*/  DFMA R14, -R8, R6, 1 ;  /* 0x3ff00000080e742b */ /* 0x002fd00000000106 */
[----:B------:R-:W-:-:S08]  /*0600*/  DFMA R14, R14, R14, R14 ;  /* 0x0000000e0e0e722b */ /* 0x000fd0000000000e */
[----:B------:R-:W-:-:S08]  /*0610*/  DFMA R14, R6, R14, R6 ;  /* 0x0000000e060e722b */ /* 0x000fd00000000006 */
        /* <DEDUP_REMOVED lines=8> */
[----:B0-----:R-:W-:Y:S05]  /*06a0*/  CALL.REL.NOINC `($__internal_2_$__cuda_sm20_dblrcp_rn_slowpath_v3) ;  /* 0x0000000400ec7944 */ /* 0x001fea0003c00000 */
[----:B------:R-:W-:Y:S02]  /*06b0*/  IMAD.MOV.U32 R6, RZ, RZ, R18 ;  /* 0x000000ffff067224 */ /* 0x000fe400078e0012 */
[----:B------:R-:W-:-:S07]  /*06c0*/  IMAD.MOV.U32 R7, RZ, RZ, R19 ;  /* 0x000000ffff077224 */ /* 0x000fce00078e0013 */
.L_x_30:
[----:B------:R-:W-:Y:S05]  /*06d0*/  BSYNC.RECONVERGENT B0 ;  /* 0x0000000000007941 */ /* 0x000fea0003800200 */
.L_x_29:
[-C--:B------:R-:W-:Y:S01]  /*06e0*/  DMUL R8, R10, R6.reuse ;  /* 0x000000060a087228 */ /* 0x080fe20000000000 */
[----:B------:R-:W-:Y:S01]  /*06f0*/  BSSY.RECONVERGENT B0, `(.L_x_31) ;  /* 0x0000016000007945 */ /* 0x000fe20003800200 */
[----:B------:R-:W-:-:S06]  /*0700*/  DMUL R10, R2, R6 ;  /* 0x00000006020a7228 */ /* 0x000fcc0000000000 */
[----:B------:R-:W-:-:S08]  /*0710*/  DMUL R2, R8, R8 ;  /* 0x0000000808027228 */ /* 0x000fd00000000000 */
[----:B------:R-:W-:-:S06]  /*0720*/  DFMA R2, R10, R10, R2 ;  /* 0x0000000a0a02722b */ /* 0x000fcc0000000002 */
[----:B------:R-:W1:Y:S04]  /*0730*/  MUFU.RCP64H R17, R3 ;  /* 0x0000000300117308 */ /* 0x000e680000001800 */
[----:B------:R-:W-:-:S05]  /*0740*/  VIADD R16, R3, 0x300402 ;  /* 0x0030040203107836 */ /* 0x000fca0000000000 */
[----:B------:R-:W-:Y:S01]  /*0750*/  FSETP.GEU.AND P0, PT, |R16|, 5.8789094863358348022e-39, PT ;  /* 0x004004021000780b */ /* 0x000fe20003f0e200 */
[----:B-1----:R-:W-:-:S08]  /*0760*/  DFMA R14, -R2, R16, 1 ;  /* 0x3ff00000020e742b */ /* 0x002fd00000000110 */
        /* <DEDUP_REMOVED lines=14> */
.L_x_32:
[----:B------:R-:W-:Y:S05]  /*0850*/  BSYNC.RECONVERGENT B0 ;  /* 0x0000000000007941 */ /* 0x000fea0003800200 */
.L_x_31:
[----:B------:R-:W1:Y:S01]  /*0860*/  LDCU UR4, c[0x0][0x3ac] ;  /* 0x00007580ff0477ac */ /* 0x000e620008000800 */
[----:B------:R-:W2:Y:S01]  /*0870*/  LDC.64 R2, c[0x0][0x3a8] ;  /* 0x0000ea00ff027b82 */ /* 0x000ea20000000a00 */
[----:B------:R-:W-:Y:S01]  /*0880*/  IMAD.MOV.U32 R18, RZ, RZ, 0x1 ;  /* 0x00000001ff127424 */ /* 0x000fe200078e00ff */
[----:B-1----:R-:W2:Y:S05]  /*0890*/  MUFU.RCP64H R19, UR4 ;  /* 0x0000000400137d08 */ /* 0x002eaa0008001800 */
[----:B--2---:R-:W-:-:S08]  /*08a0*/  DFMA R20, R18, -R2, 1 ;  /* 0x3ff000001214742b */ /* 0x004fd00000000802 */
[----:B------:R-:W-:-:S08]  /*08b0*/  DFMA R20, R20, R20, R20 ;  /* 0x000000141414722b */ /* 0x000fd00000000014 */
[----:B------:R-:W-:-:S08]  /*08c0*/  DFMA R20, R18, R20, R18 ;  /* 0x000000141214722b */ /* 0x000fd00000000012 */
[----:B------:R-:W-:-:S08]  /*08d0*/  DFMA R18, R20, -R2, 1 ;  /* 0x3ff000001412742b */ /* 0x000fd00000000802 */
[----:B------:R-:W-:Y:S02]  /*08e0*/  DFMA R22, R20, R18, R20 ;  /* 0x000000121416722b */ /* 0x000fe40000000014 */
[----:B------:R-:W-:Y:S02]  /*08f0*/  DMUL R18, R14, R8 ;  /* 0x000000080e127228 */ /* 0x000fe40000000000 */
[----:B------:R-:W-:-:S04]  /*0900*/  DMUL R8, R8, R6 ;  /* 0x0000000608087228 */ /* 0x000fc80000000000 */
[----:B------:R-:W-:Y:S02]  /*0910*/  DMUL R20, R22, 0.25 ;  /* 0x3fd0000016147828 */ /* 0x000fe40000000000 */
[----:B------:R-:W-:Y:S02]  /*0920*/  DFMA R6, R10, R6, R18 ;  /* 0x000000060a06722b */ /* 0x000fe40000000012 */
[----:B------:R-:W-:-:S04]  /*0930*/  DFMA R8, R14, R10, -R8 ;  /* 0x0000000a0e08722b */ /* 0x000fc80000000808 */
[----:B------:R-:W-:Y:S02]  /*0940*/  DFMA R2, R20, -R2, 0.25 ;  /* 0x3fd000001402742b */ /* 0x000fe40000000802 */
[-C--:B------:R-:W-:Y:S02]  /*0950*/  DMUL R6, R6, R16.reuse ;  /* 0x0000001006067228 */ /* 0x080fe40000000000 */
[----:B------:R-:W-:-:S04]  /*0960*/  DMUL R8, R8, R16 ;  /* 0x0000001008087228 */ /* 0x000fc80000000000 */
[----:B------:R-:W-:-:S10]  /*0970*/  DFMA R2, R22, R2, R20 ;  /* 0x000000021602722b */ /* 0x000fd40000000014 */
[----:B------:R-:W-:-:S05]  /*0980*/  FFMA R0, RZ, UR4, R3 ;  /* 0x00000004ff007c23 */ /* 0x000fca0008000003 */
[----:B------:R-:W-:-:S13]  /*0990*/  FSETP.GT.AND P0, PT, |R0|, 1.469367938527859385e-39, PT ;  /* 0x001000000000780b */ /* 0x000fda0003f04200 */
[----:B------:R-:W-:Y:S05]  /*09a0*/  @P0 BRA `(.L_x_33) ;  /* 0x0000000000100947 */ /* 0x000fea0003800000 */
[----:B------:R-:W-:Y:S01]  /*09b0*/  IMAD.MOV.U32 R2, RZ, RZ, RZ ;  /* 0x000000ffff027224 */ /* 0x000fe200078e00ff */
[----:B------:R-:W-:Y:S01]  /*09c0*/  MOV R26, 0x9f0 ;  /* 0x000009f0001a7802 */ /* 0x000fe20000000f00 */
[----:B------:R-:W-:-:S07]  /*09d0*/  IMAD.MOV.U32 R3, RZ, RZ, 0x3fd00000 ;  /* 0x3fd00000ff037424 */ /* 0x000fce00078e00ff */
[----:B0-----:R-:W-:Y:S05]  /*09e0*/  CALL.REL.NOINC `($__internal_3_$__cuda_sm20_div_rn_f64_full) ;  /* 0x0000000400b87944 */ /* 0x001fea0003c00000 */
.L_x_33:
        /* <DEDUP_REMOVED lines=20> */
.L_x_34:
[----:B------:R-:W-:Y:S01]  /*0b30*/  LDS.128 R12, [R24] ;  /* 0x00000000180c7984 */ /* 0x000fe20000000c00 */
[----:B------:R-:W-:Y:S01]  /*0b40*/  ISETP.NE.AND P1, PT, R25, 0x3ffff, PT ;  /* 0x0003ffff1900780c */ /* 0x000fe20003f25270 */
[----:B------:R-:W-:Y:S02]  /*0b50*/  BSSY.RECONVERGENT B0, `(.L_x_35) ;  /* 0x0000018000007945 */ /* 0x000fe40003800200 */
[----:B------:R-:W0:Y:S02]  /*0b60*/  LDS.128 R16, [R24+0x20] ;  /* 0x0000200018107984 */ /* 0x000e240000000c00 */
[----:B0-----:R-:W-:Y:S02]  /*0b70*/  DADD R4, R14, R18 ;  /* 0x000000000e047229 */ /* 0x001fe40000000012 */
[----:B------:R-:W-:-:S06]  /*0b80*/  DADD R2, R12, R16 ;  /* 0x000000000c027229 */ /* 0x000fcc0000000010 */
[----:B------:R-:W-:Y:S02]  /*0b90*/  DMUL R20, RZ, R4 ;  /* 0x00000004ff147228 */ /* 0x000fe40000000000 */
[----:B------:R-:W-:-:S06]  /*0ba0*/  DMUL R4, R4, R10 ;  /* 0x0000000a04047228 */ /* 0x000fcc0000000000 */
[----:B------:R-:W-:Y:S02]  /*0bb0*/  DFMA R20, R2, R10, -R20 ;  /* 0x0000000a0214722b */ /* 0x000fe40000000814 */
[----:B------:R-:W-:Y:S01]  /*0bc0*/  DFMA R4, RZ, R2, R4 ;  /* 0x00000002ff04722b */ /* 0x000fe20000000004 */
[----:B------:R-:W-:Y:S10]  /*0bd0*/  @!P1 BRA `(.L_x_36) ;  /* 0x0000000000289947 */ /* 0x000ff40003800000 */
[----:B------:R-:W-:Y:S01]  /*0be0*/  ISETP.NE.AND P0, PT, R25, RZ, PT ;  /* 0x000000ff1900720c */ /* 0x000fe20003f05270 */
[----:B------:R-:W-:Y:S02]  /*0bf0*/  IMAD.MOV.U32 R2, RZ, RZ, R20 ;  /* 0x000000ffff027224 */ /* 0x000fe400078e0014 */
[----:B------:R-:W-:-:S10]  /*0c00*/  IMAD.MOV.U32 R3, RZ, RZ, R21 ;  /* 0x000000ffff037224 */ /* 0x000fd400078e0015 */
[----:B------:R-:W-:Y:S05]  /*0c10*/  @P0 BRA `(.L_x_37) ;  /* 0x00000000002c0947 */ /* 0x000fea0003800000 */
[----:B------:R-:W-:Y:S02]  /*0c20*/  DADD R2, RZ, R16 ;  /* 0x00000000ff027229 */ /* 0x000fe40000000010 */
[----:B------:R-:W-:-:S06]  /*0c30*/  DMUL R4, RZ, R18 ;  /* 0x00000012ff047228 */ /* 0x000fcc0000000000 */
[----:B------:R-:W-:Y:S02]  /*0c40*/  DMUL R12, RZ, R2 ;  /* 0x00000002ff0c7228 */ /* 0x000fe40000000000 */
[----:B------:R-:W-:-:S06]  /*0c50*/  DFMA R2, R2, R10, -R4 ;  /* 0x0000000a0202722b */ /* 0x000fcc0000000804 */
[----:B------:R-:W-:Y:S01]  /*0c60*/  DFMA R4, R18, R10, R12 ;  /* 0x0000000a1204722b */ /* 0x000fe2000000000c */
[----:B------:R-:W-:Y:S10]  /*0c70*/  BRA `(.L_x_37) ;  /* 0x0000000000147947 */ /* 0x000ff40003800000 */
.L_x_36:
[----:B------:R-:W-:Y:S02]  /*0c80*/  DADD R2, RZ, R12 ;  /* 0x00000000ff027229 */ /* 0x000fe4000000000c */
[----:B------:R-:W-:-:S06]  /*0c90*/  DMUL R4, RZ, R14 ;  /* 0x0000000eff047228 */ /* 0x000fcc0000000000 */
[----:B------:R-:W-:Y:S02]  /*0ca0*/  DMUL R12, RZ, R2 ;  /* 0x00000002ff0c7228 */ /* 0x000fe40000000000 */
[----:B------:R-:W-:-:S06]  /*0cb0*/  DFMA R2, R2, R10, -R4 ;  /* 0x0000000a0202722b */ /* 0x000fcc0000000804 */
[----:B------:R-:W-:-:S11]  /*0cc0*/  DFMA R4, R14, R10, R12 ;  /* 0x0000000a0e04722b */ /* 0x000fd6000000000c */
.L_x_37:
[----:B------:R-:W-:Y:S05]  /*0cd0*/  BSYNC.RECONVERGENT B0 ;  /* 0x0000000000007941 */ /* 0x000fea0003800200 */
.L_x_35:
[----:B------:R-:W0:Y:S08]  /*0ce0*/  LDC.64 R12, c[0x0][0x390] ;  /* 0x0000e400ff0c7b82 */ /* 0x000e300000000a00 */
[----:B------:R-:W1:Y:S01]  /*0cf0*/  LDC.64 R16, c[0x0][0x388] ;  /* 0x0000e200ff107b82 */ /* 0x000e620000000a00 */
[----:B0-----:R-:W-:-:S06]  /*0d00*/  IMAD.WIDE R12, R25, 0x10, R12 ;  /* 0x00000010190c7825 */ /* 0x001fcc00078e020c */
[----:B------:R-:W2:Y:S01]  /*0d10*/  LDG.E.128.CONSTANT R12, desc[UR6][R12.64] ;  /* 0x000000060c0c7981 */ /* 0x000ea2000c1e9d00 */
[----:B------:R-:W-:Y:S01]  /*0d20*/  BSSY.RECONVERGENT B0, `(.L_x_38) ;  /* 0x0000011000007945 */ /* 0x000fe20003800200 */
[----:B--2---:R-:W-:Y:S02]  /*0d30*/  DADD R4, R14, -R4 ;  /* 0x000000000e047229 */ /* 0x004fe40000000804 */
[----:B------:R-:W-:-:S06]  /*0d40*/  DADD R2, R12, -R2 ;  /* 0x000000000c027229 */ /* 0x000fcc0000000802 */
[-C--:B------:R-:W-:Y:S02]  /*0d50*/  DMUL R10, R8, R4.reuse ;  /* 0x00000004080a7228 */ /* 0x080fe40000000000 */
[----:B------:R-:W-:-:S06]  /*0d60*/  DMUL R14, R6, R4 ;  /* 0x00000004060e7228 */ /* 0x000fcc0000000000 */
[-C--:B------:R-:W-:Y:S02]  /*0d70*/  DFMA R4, R6, R2.reuse, -R10 ;  /* 0x000000020604722b */ /* 0x080fe4000000080a */
        /* <DEDUP_REMOVED lines=9> */
.L_x_39:
[----:B0-----:R-:W0:Y:S02]  /*0e10*/  LDC.64 R2, c[0x0][0x388] ;  /* 0x0000e200ff027b82 */ /* 0x001e240000000a00 */
[----:B0-----:R2:W-:Y:S02]  /*0e20*/  STG.E.128 desc[UR6][R2.64+0x3ffff0], RZ ;  /* 0x3ffff0ff02007986 */ /* 0x0015e4000c101d06 */
.L_x_40:
[----:B------:R-:W-:Y:S05]  /*0e30*/  BSYNC.RECONVERGENT B0 ;  /* 0x0000000000007941 */ /* 0x000fea0003800200 */
.L_x_38:
[----:B------:R-:W-:Y:S06]  /*0e40*/  BAR.SYNC.DEFER_BLOCKING 0x0 ;  /* 0x0000000000007b1d */ /* 0x000fec0000010000 */
[----:B------:R-:W-:Y:S05]  /*0e50*/  EXIT ;  /* 0x000000000000794d */ /* 0x000fea0003800000 */
        .weak           $__internal_2_$__cuda_sm20_dblrcp_rn_slowpath_v3
        .type           $__internal_2_$__cuda_sm20_dblrcp_rn_slowpath_v3,@function
        .size           $__internal_2_$__cuda_sm20_dblrcp_rn_slowpath_v3,($__internal_3_$__cuda_sm20_div_rn_f64_full - $__internal_2_$__cuda_sm20_dblrcp_rn_slowpath_v3)
$__internal_2_$__cuda_sm20_dblrcp_rn_slowpath_v3:
[----:B------:R-:W-:Y:S01]  /*0e60*/  DSETP.GTU.AND P0, PT, |R16|, +INF , PT ;  /* 0x7ff000001000742a */ /* 0x000fe20003f0c200 */
[----:B------:R-:W-:-:S13]  /*0e70*/  BSSY.RECONVERGENT B1, `(.L_x_41) ;  /* 0x0000022000017945 */ /* 0x000fda0003800200 */
        /* <DEDUP_REMOVED lines=22> */
.L_x_44:
[----:B------:R-:W-:-:S06]  /*0fe0*/  DMUL R16, R16, 8.11296384146066816958e+31 ;  /* 0x4690000010107828 */ /* 0x000fcc0000000000 */
        /* <DEDUP_REMOVED lines=8> */
.L_x_42:
[----:B------:R-:W-:Y:S01]  /*1070*/  LOP3.LUT R19, R17, 0x80000, RZ, 0xfc, !PT ;  /* 0x0008000011137812 */ /* 0x000fe200078efcff */
[----:B------:R-:W-:-:S07]  /*1080*/  IMAD.MOV.U32 R18, RZ, RZ, R16 ;  /* 0x000000ffff127224 */ /* 0x000fce00078e0010 */
.L_x_43:
[----:B------:R-:W-:Y:S05]  /*1090*/  BSYNC.RECONVERGENT B1 ;  /* 0x0000000000017941 */ /* 0x000fea0003800200 */
.L_x_41:
[----:B------:R-:W-:Y:S02]  /*10a0*/  IMAD.MOV.U32 R16, RZ, RZ, R0 ;  /* 0x000000ffff107224 */ /* 0x000fe400078e0000 */
[----:B------:R-:W-:-:S04]  /*10b0*/  IMAD.MOV.U32 R17, RZ, RZ, 0x0 ;  /* 0x00000000ff117424 */ /* 0x000fc800078e00ff */
[----:B------:R-:W-:Y:S05]  /*10c0*/  RET.REL.NODEC R16 `(_Z16jacobiNLSPassOneP7double2S0_S0_S0_dd) ;  /* 0xffffffec10cc7950 */ /* 0x000fea0003c3ffff */
        .weak           $__internal_3_$__cuda_sm20_div_rn_f64_full
        .type           $__internal_3_$__cuda_sm20_div_rn_f64_full,@function
        .size           $__internal_3_$__cuda_sm20_div_rn_f64_full,(.L_x_93 - $__internal_3_$__cuda_sm20_div_rn_f64_full)
$__internal_3_$__cuda_sm20_div_rn_f64_full:
[C---:B------:R-:W-:Y:S01]  /*10d0*/  FSETP.GEU.AND P0, PT, |R5|.reuse, 1.469367938527859385e-39, PT ;  /* 0x001000000500780b */ /* 0x040fe20003f0e200 */
[----:B------:R-:W-:Y:S01]  /*10e0*/  IMAD.MOV.U32 R13, RZ, RZ, R5 ;  /* 0x000000ffff0d7224 */ /* 0x000fe200078e0005 */
        /* <DEDUP_REMOVED lines=11> */
[----:B------:R-:W-:Y:S02]  /*11a0*/  IMAD.MOV.U32 R14, RZ, RZ, R2 ;  /* 0x000000ffff0e7224 */ /* 0x000fe400078e0002 */
[----:B------:R-:W-:Y:S01]  /*11b0*/  IMAD.MOV.U32 R2, RZ, RZ, 0x1ca00000 ;  /* 0x1ca00000ff027424 */ /* 0x000fe200078e00ff */
[----:B------:R-:W-:Y:S02]  /*11c0*/  LOP3.LUT R3, R15, 0x7ff00000, RZ, 0xc0, !PT ;  /* 0x7ff000000f037812 */ /* 0x000fe400078ec0ff */
[----:B------:R-:W-:Y:S01]  /*11d0*/  DFMA R18, R20, -R10, 1 ;  /* 0x3ff000001412742b */ /* 0x000fe2000000080a */
[----:B------:R-:W-:Y:S01]  /*11e0*/  IMAD.MOV.U32 R16, RZ, RZ, R14 ;  /* 0x000000ffff107224 */ /* 0x000fe200078e000e */
[----:B------:R-:W-:Y:S01]  /*11f0*/  ISETP.GE.U32.AND P1, PT, R3, R4, PT ;  /* 0x000000040300720c */ /* 0x000fe20003f26070 */
[----:B------:R-:W-:-:S03]  /*1200*/  IMAD.MOV.U32 R0, RZ, RZ, R3 ;  /* 0x000000ffff007224 */ /* 0x000fc600078e0003 */
[----:B------:R-:W-:Y:S02]  /*1210*/  SEL R17, R2, 0x63400000, !P1 ;  /* 0x6340000002117807 */ /* 0x000fe40004800000 */
[----:B------:R-:W-:Y:S01]  /*1220*/  DFMA R18, R20, R18, R20 ;  /* 0x000000121412722b */ /* 0x000fe20000000014 */
[----:B------:R-:W-:Y:S02]  /*1230*/  FSETP.GEU.AND P1, PT, |R15|, 1.469367938527859385e-39, PT ;  /* 0x001000000f00780b */ /* 0x000fe40003f2e200 */
[----:B------:R-:W-:-:S11]  /*1240*/  LOP3.LUT R17, R17, 0x800fffff, R15, 0xf8, !PT ;  /* 0x800fffff11117812 */ /* 0x000fd600078ef80f */
[----:B------:R-:W-:Y:S05]  /*1250*/  @P1 BRA `(.L_x_45) ;  /* 0x0000000000201947 */ /* 0x000fea0003800000 */
[----:B------:R-:W-:Y:S01]  /*1260*/  LOP3.LUT R0, R13, 0x7ff00000, RZ, 0xc0, !PT ;  /* 0x7ff000000d007812 */ /* 0x000fe200078ec0ff */
[----:B------:R-:W-:-:S03]  /*1270*/  IMAD.MOV.U32 R20, RZ, RZ, RZ ;  /* 0x000000ffff147224 */ /* 0x000fc600078e00ff */
[----:B------:R-:W-:-:S04]  /*1280*/  ISETP.GE.U32.AND P1, PT, R3, R0, PT ;  /* 0x000000000300720c */ /* 0x000fc80003f26070 */
[----:B------:R-:W-:-:S04]  /*1290*/  SEL R21, R2, 0x63400000, !P1 ;  /* 0x6340000002157807 */ /* 0x000fc80004800000 */
[----:B------:R-:W-:-:S04]  /*12a0*/  LOP3.LUT R21, R21, 0x80000000, R15, 0xf8, !PT ;  /* 0x8000000015157812 */ /* 0x000fc800078ef80f */
[----:B------:R-:W-:-:S06]  /*12b0*/  LOP3.LUT R21, R21, 0x100000, RZ, 0xfc, !PT ;  /* 0x0010000015157812 */ /* 0x000fcc00078efcff */
[----:B------:R-:W-:-:S10]  /*12c0*/  DFMA R16, R16, 2, -R20 ;  /* 0x400000001010782b */ /* 0x000fd40000000814 */
[----:B------:R-:W-:-:S07]  /*12d0*/  LOP3.LUT R0, R17, 0x7ff00000, RZ, 0xc0, !PT ;  /* 0x7ff0000011007812 */ /* 0x000fce00078ec0ff */
.L_x_45:
[----:B------:R-:W-:Y:S01]  /*12e0*/  DMUL R20, R18, R16 ;  /* 0x0000001012147228 */ /* 0x000fe20000000000 */
[----:B------:R-:W-:-:S07]  /*12f0*/  @!P0 LOP3.LUT R4, R11, 0x7ff00000, RZ, 0xc0, !PT ;  /* 0x7ff000000b048812 */ /* 0x000fce00078ec0ff */
[----:B------:R-:W-:-:S08]  /*1300*/  DFMA R22, R20, -R10, R16 ;  /* 0x8000000a1416722b */ /* 0x000fd00000000010 */
[----:B------:R-:W-:Y:S01]  /*1310*/  DFMA R22, R18, R22, R20 ;  /* 0x000000161216722b */ /* 0x000fe20000000014 */
[----:B------:R-:W-:Y:S01]  /*1320*/  VIADD R18, R0, 0xffffffff ;  /* 0xffffffff00127836 */ /* 0x000fe20000000000 */
[----:B------:R-:W-:-:S04]  /*1330*/  IADD3 R19, PT, PT, R4, -0x1, RZ ;  /* 0xffffffff04137810 */ /* 0x000fc80007ffe0ff */
[----:B------:R-:W-:-:S04]  /*1340*/  ISETP.GT.U32.AND P0, PT, R18, 0x7feffffe, PT ;  /* 0x7feffffe1200780c */ /* 0x000fc80003f04070 */
[----:B------:R-:W-:-:S13]  /*1350*/  ISETP.GT.U32.OR P0, PT, R19, 0x7feffffe, P0 ;  /* 0x7feffffe1300780c */ /* 0x000fda0000704470 */
[----:B------:R-:W-:Y:S05]  /*1360*/  @P0 BRA `(.L_x_46) ;  /* 0x00000000006c0947 */ /* 0x000fea0003800000 */
[----:B------:R-:W-:Y:S01]  /*1370*/  LOP3.LUT R4, R13, 0x7ff00000, RZ, 0xc0, !PT ;  /* 0x7ff000000d047812 */ /* 0x000fe200078ec0ff */
[----:B------:R-:W-:-:S03]  /*1380*/  IMAD.MOV.U32 R14, RZ, RZ, RZ ;  /* 0x000000ffff0e7224 */ /* 0x000fc600078e00ff */
[CC--:B------:R-:W-:Y:S02]  /*1390*/  VIADDMNMX R0, R3.reuse, -R4.reuse, 0xb9600000, !PT ;  /* 0xb960000003007446 */ /* 0x0c0fe40007800904 */
[----:B------:R-:W-:Y:S02]  /*13a0*/  ISETP.GE.U32.AND P0, PT, R3, R4, PT ;  /* 0x000000040300720c */ /* 0x000fe40003f06070 */
[----:B------:R-:W-:Y:S02]  /*13b0*/  VIMNMX R0, PT, PT, R0, 0x46a00000, PT ;  /* 0x46a0000000007848 */ /* 0x000fe40003fe0100 */
[----:B------:R-:W-:-:S05]  /*13c0*/  SEL R3, R2, 0x63400000, !P0 ;  /* 0x6340000002037807 */ /* 0x000fca0004000000 */
[----:B------:R-:W-:-:S04]  /*13d0*/  IMAD.IADD R0, R0, 0x1, -R3 ;  /* 0x0000000100007824 */ /* 0x000fc800078e0a03 */
        /* <DEDUP_REMOVED lines=20> */
.L_x_46:
        /* <DEDUP_REMOVED lines=16> */
.L_x_49:
[----:B------:R-:W-:Y:S01]  /*1620*/  LOP3.LUT R3, R13, 0x80000, RZ, 0xfc, !PT ;  /* 0x000800000d037812 */ /* 0x000fe200078efcff */
[----:B------:R-:W-:Y:S01]  /*1630*/  IMAD.MOV.U32 R2, RZ, RZ, R12 ;  /* 0x000000ffff027224 */ /* 0x000fe200078e000c */
[----:B------:R-:W-:Y:S06]  /*1640*/  BRA `(.L_x_47) ;  /* 0x0000000000087947 */ /* 0x000fec0003800000 */
.L_x_48:
[----:B------:R-:W-:Y:S01]  /*1650*/  LOP3.LUT R3, R15, 0x80000, RZ, 0xfc, !PT ;  /* 0x000800000f037812 */ /* 0x000fe200078efcff */
[----:B------:R-:W-:-:S07]  /*1660*/  IMAD.MOV.U32 R2, RZ, RZ, R14 ;  /* 0x000000ffff027224 */ /* 0x000fce00078e000e */
.L_x_47:
[----:B------:R-:W-:-:S04]  /*1670*/  IMAD.MOV.U32 R27, RZ, RZ, 0x0 ;  /* 0x00000000ff1b7424 */ /* 0x000fc800078e00ff */
[----:B------:R-:W-:Y:S05]  /*1680*/  RET.REL.NODEC R26 `(_Z16jacobiNLSPassOneP7double2S0_S0_S0_dd) ;  /* 0xffffffe81a5c7950 */ /* 0x000fea0003c3ffff */
.L_x_50:
        /* <DEDUP_REMOVED lines=15> */
.L_x_93:


//--------------------- .text._Z15jacobiEvaluateBP7double2S0_S0_dd --------------------------
	.section	.text._Z15jacobiEvaluateBP7double2S0_S0_dd,"ax",@progbits
	.align	128
        .global         _Z15jacobiEvaluateBP7double2S0_S0_dd
        .type           _Z15jacobiEvaluateBP7double2S0_S0_dd,@function
        .size           _Z15jacobiEvaluateBP7double2S0_S0_dd,(.L_x_95 - _Z15jacobiEvaluateBP7double2S0_S0_dd)
        .other          _Z15jacobiEvaluateBP7double2S0_S0_dd,@"STO_CUDA_ENTRY STV_DEFAULT"
_Z15jacobiEvaluateBP7double2S0_S0_dd:
.text._Z15jacobiEvaluateBP7double2S0_S0_dd:
[----:B------:R-:W-:Y:S01]  /*0000*/  LDC R1, c[0x0][0x37c] ;  /* 0x0000df00ff017b82 */ /* 0x000fe20000000800 */
[----:B------:R-:W0:Y:S07]  /*0010*/  S2R R3, SR_TID.X ;  /* 0x0000000000037919 */ /* 0x000e2e0000002100 */
[----:B------:R-:W0:Y:S08]  /*0020*/  S2UR UR4, SR_CTAID.X ;  /* 0x00000000000479c3 */ /* 0x000e300000002500 */
[----:B------:R-:W0:Y:S02]  /*0030*/  LDC R0, c[0x0][0x360] ;  /* 0x0000d800ff007b82 */ /* 0x000e240000000800 */
[----:B0-----:R-:W-:-:S05]  /*0040*/  IMAD R0, R0, UR4, R3 ;  /* 0x0000000400007c24 */ /* 0x001fca000f8e0203 */
[----:B------:R-:W-:-:S13]  /*0050*/  ISETP.GT.AND P0, PT, R0, 0x3ffff, PT ;  /* 0x0003ffff0000780c */ /* 0x000fda0003f04270 */
[----:B------:R-:W-:Y:S05]  /*0060*/  @P0 EXIT ;  /* 0x000000000000094d */ /* 0x000fea0003800000 */
[----:B------:R-:W0:Y:S08]  /*0070*/  LDC R10, c[0x0][0x39c] ;  /* 0x0000e700ff0a7b82 */ /* 0x000e300000000800 */
[----:B------:R-:W1:Y:S08]  /*0080*/  LDC.64 R6, c[0x0][0x398] ;  /* 0x0000e600ff067b82 */ /* 0x000e700000000a00 */
[----:B------:R-:W2:Y:S01]  /*0090*/  LDC.64 R8, c[0x0][0x380] ;  /* 0x0000e000ff087b82 */ /* 0x000ea20000000a00 */
[----:B0-----:R-:W1:Y:S01]  /*00a0*/  MUFU.RCP64H R3, R10 ;  /* 0x0000000a00037308 */ /* 0x001e620000001800 */
[----:B------:R-:W-:-:S05]  /*00b0*/  VIADD R2, R10, 0x300402 ;  /* 0x003004020a027836 */ /* 0x000fca0000000000 */
[----:B------:R-:W-:Y:S01]  /*00c0*/  FSETP.GEU.AND P0, PT, |R2|, 5.8789094863358348022e-39, PT ;  /* 0x004004020200780b */ /* 0x000fe20003f0e200 */
[----:B-1----:R-:W-:-:S08]  /*00d0*/  DFMA R4, R2, -R6, 1 ;  /* 0x3ff000000204742b */ /* 0x002fd00000000806 */
[----:B------:R-:W-:-:S08]  /*00e0*/  DFMA R4, R4, R4, R4 ;  /* 0x000000040404722b */ /* 0x000fd00000000004 */
[----:B------:R-:W-:-:S08]  /*00f0*/  DFMA R4, R2, R4, R2 ;  /* 0x000000040204722b */ /* 0x000fd00000000002 */
[----:B------:R-:W-:-:S08]  /*0100*/  DFMA R6, R4, -R6, 1 ;  /* 0x3ff000000406742b */ /* 0x000fd00000000806 */
[----:B------:R-:W-:Y:S01]  /*0110*/  DFMA R6, R4, R6, R4 ;  /* 0x000000060406722b */ /* 0x000fe20000000004 */
[----:B--2---:R-:W-:Y:S01]  /*0120*/  IMAD.WIDE R4, R0, 0x10, R8 ;  /* 0x0000001000047825 */ /* 0x004fe200078e0208 */
[----:B------:R-:W-:Y:S09]  /*0130*/  @P0 BRA `(.L_x_51) ;  /* 0x0000000000200947 */ /* 0x000ff20003800000 */
[----:B------:R-:W0:Y:S01]  /*0140*/  LDC R8, c[0x0][0x398] ;  /* 0x0000e600ff087b82 */ /* 0x000e220000000800 */
[----:B------:R-:W-:-:S05]  /*0150*/  LOP3.LUT R2, R10, 0x7fffffff, RZ, 0xc0, !PT ;  /* 0x7fffffff0a027812 */ /* 0x000fca00078ec0ff */
[----:B------:R-:W-:Y:S01]  /*0160*/  VIADD R12, R2, 0xfff00000 ;  /* 0xfff00000020c7836 */ /* 0x000fe20000000000 */
[----:B------:R-:W-:Y:S01]  /*0170*/  MOV R2, 0x1a0 ;  /* 0x000001a000027802 */ /* 0x000fe20000000f00 */
[----:B------:R-:W1:Y:S06]  /*0180*/  LDC R9, c[0x0][0x39c] ;  /* 0x0000e700ff097b82 */ /* 0x000e6c0000000800 */
[----:B01----:R-:W-:Y:S05]  /*0190*/  CALL.REL.NOINC `($__internal_4_$__cuda_sm20_dblrcp_rn_slowpath_v3) ;  /* 0x0000000400a07944 */ /* 0x003fea0003c00000 */
[----:B------:R-:W-:Y:S02]  /*01a0*/  IMAD.MOV.U32 R6, RZ, RZ, R8 ;  /* 0x000000ffff067224 */ /* 0x000fe400078e0008 */
[----:B------:R-:W-:-:S07]  /*01b0*/  IMAD.MOV.U32 R7, RZ, RZ, R9 ;  /* 0x000000ffff077224 */ /* 0x000fce00078e0009 */
.L_x_51:
[----:B------:R-:W0:Y:S08]  /*01c0*/  LDC R12, c[0x0][0x3a4] ;  /* 0x0000e900ff0c7b82 */ /* 0x000e300000000800 */
[----:B------:R-:W1:Y:S01]  /*01d0*/  LDC.64 R10, c[0x0][0x3a0] ;  /* 0x0000e800ff0a7b82 */ /* 0x000e620000000a00 */
        /* <DEDUP_REMOVED lines=8> */
[----:B------:R-:W-:Y:S10]  /*0260*/  @P0 BRA `(.L_x_52) ;  /* 0x0000000000180947 */ /* 0x000ff40003800000 */
[----:B------:R-:W0:Y:S01]  /*0270*/  LDC R8, c[0x0][0x3a0] ;  /* 0x0000e800ff087b82 */ /* 0x000e220000000800 */
[----:B------:R-:W-:-:S05]  /*0280*/  LOP3.LUT R2, R12, 0x7fffffff, RZ, 0xc0, !PT ;  /* 0x7fffffff0c027812 */ /* 0x000fca00078ec0ff */
[----:B------:R-:W-:Y:S01]  /*0290*/  VIADD R12, R2, 0xfff00000 ;  /* 0xfff00000020c7836 */ /* 0x000fe20000000000 */
[----:B------:R-:W-:Y:S01]  /*02a0*/  MOV R2, 0x2d0 ;  /* 0x000002d000027802 */ /* 0x000fe20000000f00 */
[----:B------:R-:W1:Y:S06]  /*02b0*/  LDC R9, c[0x0][0x3a4] ;  /* 0x0000e900ff097b82 */ /* 0x000e6c0000000800 */
[----:B01----:R-:W-:Y:S05]  /*02c0*/  CALL.REL.NOINC `($__internal_4_$__cuda_sm20_dblrcp_rn_slowpath_v3) ;  /* 0x0000000400547944 */ /* 0x003fea0003c00000 */
.L_x_52:
        /* <DEDUP_REMOVED lines=12> */
[----:B------:R-:W-:Y:S01]  /*0390*/  DFMA R16, R2, R10, R16 ;  /* 0x0000000a0210722b */ /* 0x000fe20000000010 */
[----:B------:R-:W0:Y:S08]  /*03a0*/  LDC R2, c[0x0][0x3a0] ;  /* 0x0000e800ff027b82 */ /* 0x000e300000000800 */
[----:B------:R-:W1:Y:S01]  /*03b0*/  LDC R3, c[0x0][0x3a4] ;  /* 0x0000e900ff037b82 */ /* 0x000e620000000800 */
[----:B------:R-:W-:Y:S01]  /*03c0*/  FFMA R10, RZ, UR4, R17 ;  /* 0x00000004ff0a7c23 */ /* 0x000fe20008000011 */
[----:B------:R-:W2:Y:S04]  /*03d0*/  LDCU.64 UR4, c[0x0][0x358] ;  /* 0x00006b00ff0477ac */ /* 0x000ea80008000a00 */
[----:B------:R-:W-:-:S13]  /*03e0*/  FSETP.GT.AND P0, PT, |R10|, 1.469367938527859385e-39, PT ;  /* 0x001000000a00780b */ /* 0x000fda0003f04200 */
[----:B------:R-:W-:Y:S05]  /*03f0*/  @P0 BRA P1, `(.L_x_53) ;  /* 0x0000000000100947 */ /* 0x000fea0000800000 */
[----:B------:R-:W-:Y:S01]  /*0400*/  IMAD.MOV.U32 R10, RZ, RZ, R8 ;  /* 0x000000ffff0a7224 */ /* 0x000fe200078e0008 */
[----:B------:R-:W-:Y:S01]  /*0410*/  MOV R8, 0x440 ;  /* 0x0000044000087802 */ /* 0x000fe20000000f00 */
[----:B------:R-:W-:-:S07]  /*0420*/  IMAD.MOV.U32 R11, RZ, RZ, R9 ;  /* 0x000000ffff0b7224 */ /* 0x000fce00078e0009 */
[----:B012---:R-:W-:Y:S05]  /*0430*/  CALL.REL.NOINC `($__internal_5_$__cuda_sm20_div_rn_f64_full) ;  /* 0x0000000400947944 */ /* 0x007fea0003c00000 */
.L_x_53:
[----:B------:R-:W3:Y:S01]  /*0440*/  LDC.64 R8, c[0x0][0x388] ;  /* 0x0000e200ff087b82 */ /* 0x000ee20000000a00 */
[----:B--2---:R-:W2:Y:S01]  /*0450*/  LDG.E.128.CONSTANT R12, desc[UR4][R4.64] ;  /* 0x00000004040c7981 */ /* 0x004ea2000c1e9d00 */
[----:B------:R-:W4:Y:S06]  /*0460*/  LDCU UR6, c[0x0][0x3a4] ;  /* 0x00007480ff0677ac */ /* 0x000f2c0008000800 */
[----:B------:R-:W5:Y:S01]  /*0470*/  LDC.64 R20, c[0x0][0x3a0] ;  /* 0x0000e800ff147b82 */ /* 0x000f620000000a00 */
[----:B---3--:R-:W-:-:S06]  /*0480*/  IMAD.WIDE R8, R0, 0x10, R8 ;  /* 0x0000001000087825 */ /* 0x008fcc00078e0208 */
[----:B------:R-:W3:Y:S01]  /*0490*/  LDG.E.128.CONSTANT R8, desc[UR4][R8.64] ;  /* 0x0000000408087981 */ /* 0x000ee2000c1e9d00 */
[----:B----4-:R-:W5:Y:S01]  /*04a0*/  MUFU.RCP64H R19, UR6 ;  /* 0x0000000600137d08 */ /* 0x010f620008001800 */
[----:B------:R-:W-:-:S06]  /*04b0*/  IMAD.MOV.U32 R18, RZ, RZ, 0x1 ;  /* 0x00000001ff127424 */ /* 0x000fcc00078e00ff */
[----:B-----5:R-:W-:-:S08]  /*04c0*/  DFMA R22, R18, -R20, 1 ;  /* 0x3ff000001216742b */ /* 0x020fd00000000814 */
[----:B------:R-:W-:-:S08]  /*04d0*/  DFMA R22, R22, R22, R22 ;  /* 0x000000161616722b */ /* 0x000fd00000000016 */
[----:B------:R-:W-:-:S08]  /*04e0*/  DFMA R18, R18, R22, R18 ;  /* 0x000000161212722b */ /* 0x000fd00000000012 */
[----:B------:R-:W-:-:S08]  /*04f0*/  DFMA R22, R18, -R20, 1 ;  /* 0x3ff000001216742b */ /* 0x000fd00000000814 */
[----:B------:R-:W-:-:S08]  /*0500*/  DFMA R18, R18, R22, R18 ;  /* 0x000000161212722b */ /* 0x000fd00000000012 */
[----:B------:R-:W-:-:S08]  /*0510*/  DMUL R22, R18, 0.25 ;  /* 0x3fd0000012167828 */ /* 0x000fd00000000000 */
[----:B------:R-:W-:Y:S02]  /*0520*/  DFMA R20, R22, -R20, 0.25 ;  /* 0x3fd000001614742b */ /* 0x000fe40000000814 */
[----:B------:R-:W-:Y:S02]  /*0530*/  DFMA R16, R16, 0.5, RZ ;  /* 0x3fe000001010782b */ /* 0x000fe400000000ff */
[----:B---3--:R-:W-:-:S04]  /*0540*/  DFMA R26, R10, -0.5, R6 ;  /* 0xbfe000000a1a782b */ /* 0x008fc80000000006 */
[----:B------:R-:W-:Y:S02]  /*0550*/  DFMA R10, R18, R20, R22 ;  /* 0x00000014120a722b */ /* 0x000fe40000000016 */
[----:B------:R-:W-:-:S08]  /*0560*/  DFMA R8, R8, -0.5, R16 ;  /* 0xbfe000000808782b */ /* 0x000fd00000000010 */
[----:B------:R-:W-:Y:S01]  /*0570*/  FFMA R16, RZ, UR6, R11 ;  /* 0x00000006ff107c23 */ /* 0x000fe2000800000b */
[----:B--2---:R-:W-:-:S04]  /*0580*/  DMUL R6, R26, R14 ;  /* 0x0000000e1a067228 */ /* 0x004fc80000000000 */
[----:B------:R-:W-:Y:S01]  /*0590*/  FSETP.GT.AND P0, PT, |R16|, 1.469367938527859385e-39, PT ;  /* 0x001000001000780b */ /* 0x000fe20003f04200 */
[----:B------:R-:W-:-:S03]  /*05a0*/  DMUL R14, R8, R14 ;  /* 0x0000000e080e7228 */ /* 0x000fc60000000000 */
[----:B------:R-:W-:-:S05]  /*05b0*/  DFMA R6, R8, R12, -R6 ;  /* 0x0000000c0806722b */ /* 0x000fca0000000806 */
[----:B------:R-:W-:-:S04]  /*05c0*/  DFMA R26, R26, R12, R14 ;  /* 0x0000000c1a1a722b */ /* 0x000fc8000000000e */
[----:B------:R-:W-:Y:S07]  /*05d0*/  @P0 BRA `(.L_x_54) ;  /* 0x0000000000180947 */ /* 0x000fee0003800000 */
[----:B------:R-:W-:Y:S01]  /*05e0*/  IMAD.MOV.U32 R10, RZ, RZ, RZ ;  /* 0x000000ffff0a7224 */ /* 0x000fe200078e00ff */
[----:B------:R-:W-:Y:S01]  /*05f0*/  MOV R8, 0x620 ;  /* 0x0000062000087802 */ /* 0x000fe20000000f00 */
[----:B------:R-:W-:-:S07]  /*0600*/  IMAD.MOV.U32 R11, RZ, RZ, 0x3fd00000 ;  /* 0x3fd00000ff0b7424 */ /* 0x000fce00078e00ff */
[----:B01----:R-:W-:Y:S05]  /*0610*/  CALL.REL.NOINC `($__internal_5_$__cuda_sm20_div_rn_f64_full) ;  /* 0x00000004001c7944 */ /* 0x003fea0003c00000 */
[----:B------:R-:W-:Y:S02]  /*0620*/  IMAD.MOV.U32 R10, RZ, RZ, R16 ;  /* 0x000000ffff0a7224 */ /* 0x000fe400078e0010 */
[----:B------:R-:W-:-:S07]  /*0630*/  IMAD.MOV.U32 R11, RZ, RZ, R17 ;  /* 0x000000ffff0b7224 */ /* 0x000fce00078e0011 */
.L_x_54:
[----:B------:R-:W2:Y:S01]  /*0640*/  LDCU UR6, c[0x0][0x3a4] ;  /* 0x00007480ff0677ac */ /* 0x000ea20008000800 */
[----:B------:R-:W3:Y:S01]  /*0650*/  LDC.64 R8, c[0x0][0x3a0] ;  /* 0x0000e800ff087b82 */ /* 0x000ee20000000a00 */
[----:B------:R-:W-:Y:S01]  /*0660*/  IMAD.MOV.U32 R12, RZ, RZ, 0x1 ;  /* 0x00000001ff0c7424 */ /* 0x000fe200078e00ff */
[----:B------:R-:W-:Y:S01]  /*0670*/  FSETP.GEU.AND P1, PT, |R11|, 6.5827683646048100446e-37, PT ;  /* 0x036000000b00780b */ /* 0x000fe20003f2e200 */
[----:B--2---:R-:W3:Y:S04]  /*0680*/  MUFU.RCP64H R13, UR6 ;  /* 0x00000006000d7d08 */ /* 0x004ee80008001800 */
[----:B---3--:R-:W-:-:S08]  /*0690*/  DFMA R14, R12, -R8, 1 ;  /* 0x3ff000000c0e742b */ /* 0x008fd00000000808 */
        /* <DEDUP_REMOVED lines=11> */
[----:B01----:R-:W-:Y:S05]  /*0750*/  CALL.REL.NOINC `($__internal_5_$__cuda_sm20_div_rn_f64_full) ;  /* 0x0000000000cc7944 */ /* 0x003fea0003c00000 */
[----:B------:R-:W-:Y:S02]  /*0760*/  IMAD.MOV.U32 R8, RZ, RZ, R16 ;  /* 0x000000ffff087224 */ /* 0x000fe400078e0010 */
[----:B------:R-:W-:-:S07]  /*0770*/  IMAD.MOV.U32 R9, RZ, RZ, R17 ;  /* 0x000000ffff097224 */ /* 0x000fce00078e0011 */
.L_x_55:
[----:B------:R-:W2:Y:S01]  /*0780*/  LDG.E.128.CONSTANT R12, desc[UR4][R4.64+0x10] ;  /* 0x00001004040c7981 */ /* 0x000ea2000c1e9d00 */
[----:B01----:R-:W0:Y:S03]  /*0790*/  LDC.64 R2, c[0x0][0x390] ;  /* 0x0000e400ff027b82 */ /* 0x003e260000000a00 */
[----:B------:R-:W2:Y:S01]  /*07a0*/  LDG.E.128.CONSTANT R16, desc[UR4][R4.64+-0x10] ;  /* 0xfffff00404107981 */ /* 0x000ea2000c1e9d00 */
[----:B0-----:R-:W-:Y:S01]  /*07b0*/  IMAD.WIDE R2, R0, 0x10, R2 ;  /* 0x0000001000027825 */ /* 0x001fe200078e0202 */
[----:B--2---:R-:W-:Y:S02]  /*07c0*/  DADD R12, R12, R16 ;  /* 0x000000000c0c7229 */ /* 0x004fe40000000010 */
[----:B------:R-:W-:-:S06]  /*07d0*/  DADD R14, R14, R18 ;  /* 0x000000000e0e7229 */ /* 0x000fcc0000000012 */
[-C--:B------:R-:W-:Y:S02]  /*07e0*/  DFMA R24, R12, -R8.reuse, R6 ;  /* 0x800000080c18722b */ /* 0x080fe40000000006 */
[----:B------:R-:W-:-:S07]  /*07f0*/  DFMA R26, R14, -R8, R26 ;  /* 0x800000080e1a722b */ /* 0x000fce000000001a */
[----:B------:R-:W-:Y:S01]  /*0800*/  STG.E.128 desc[UR4][R2.64], R24 ;  /* 0x0000001802007986 */ /* 0x000fe2000c101d04 */
[----:B------:R-:W-:Y:S05]  /*0810*/  EXIT ;  /* 0x000000000000794d */ /* 0x000fea0003800000 */
        .weak           $__internal_4_$__cuda_sm20_dblrcp_rn_slowpath_v3
        .type           $__internal_4_$__cuda_sm20_dblrcp_rn_slowpath_v3,@function
        .size           $__internal_4_$__cuda_sm20_dblrcp_rn_slowpath_v3,($__internal_5_$__cuda_sm20_div_rn_f64_full - $__internal_4_$__cuda_sm20_dblrcp_rn_slowpath_v3)
$__internal_4_$__cuda_sm20_dblrcp_rn_slowpath_v3:
[----:B------:R-:W-:-:S14]  /*0820*/  DSETP.GTU.AND P0, PT, |R8|, +INF , PT ;  /* 0x7ff000000800742a */ /* 0x000fdc0003f0c200 */
[----:B------:R-:W-:Y:S05]  /*0830*/  @P0 BRA `(.L_x_56) ;  /* 0x00000000007c0947 */ /* 0x000fea0003800000 */
[----:B------:R-:W-:-:S05]  /*0840*/  LOP3.LUT R13, R9, 0x7fffffff, RZ, 0xc0, !PT ;  /* 0x7fffffff090d7812 */ /* 0x000fca00078ec0ff */
[----:B------:R-:W-:-:S05]  /*0850*/  VIADD R3, R13, 0xffffffff ;  /* 0xffffffff0d037836 */ /* 0x000fca0000000000 */
        /* <DEDUP_REMOVED lines=19> */
.L_x_58:
        /* <DEDUP_REMOVED lines=10> */
.L_x_56:
[----:B------:R-:W-:Y:S01]  /*0a30*/  LOP3.LUT R11, R9, 0x80000, RZ, 0xfc, !PT ;  /* 0x00080000090b7812 */ /* 0x000fe200078efcff */
[----:B------:R-:W-:-:S07]  /*0a40*/  IMAD.MOV.U32 R10, RZ, RZ, R8 ;  /* 0x000000ffff0a7224 */ /* 0x000fce00078e0008 */
.L_x_57:
[----:B------:R-:W-:Y:S02]  /*0a50*/  IMAD.MOV.U32 R3, RZ, RZ, 0x0 ;  /* 0x00000000ff037424 */ /* 0x000fe400078e00ff */
[----:B------:R-:W-:Y:S02]  /*0a60*/  IMAD.MOV.U32 R8, RZ, RZ, R10 ;  /* 0x000000ffff087224 */ /* 0x000fe400078e000a */
[----:B------:R-:W-:Y:S01]  /*0a70*/  IMAD.MOV.U32 R9, RZ, RZ, R11 ;  /* 0x000000ffff097224 */ /* 0x000fe200078e000b */
[----:B------:R-:W-:Y:S06]  /*0a80*/  RET.REL.NODEC R2 `(_Z15jacobiEvaluateBP7double2S0_S0_dd) ;  /* 0xfffffff4025c7950 */ /* 0x000fec0003c3ffff */
        .weak           $__internal_5_$__cuda_sm20_div_rn_f64_full
        .type           $__internal_5_$__cuda_sm20_div_rn_f64_full,@function
        .size           $__internal_5_$__cuda_sm20_div_rn_f64_full,(.L_x_95 - $__internal_5_$__cuda_sm20_div_rn_f64_full)
$__internal_5_$__cuda_sm20_div_rn_f64_full:
[C---:B------:R-:W-:Y:S01]  /*0a90*/  FSETP.GEU.AND P0, PT, |R3|.reuse, 1.469367938527859385e-39, PT ;  /* 0x001000000300780b */ /* 0x040fe20003f0e200 */
[----:B------:R-:W-:Y:S01]  /*0aa0*/  IMAD.MOV.U32 R18, RZ, RZ, 0x1 ;  /* 0x00000001ff127424 */ /* 0x000fe200078e00ff */
[C---:B------:R-:W-:Y:S01]  /*0ab0*/  LOP3.LUT R12, R3.reuse, 0x800fffff, RZ, 0xc0, !PT ;  /* 0x800fffff030c7812 */ /* 0x040fe200078ec0ff */
[----:B------:R-:W-:Y:S01]  /*0ac0*/  IMAD.MOV.U32 R23, RZ, RZ, 0x1ca00000 ;  /* 0x1ca00000ff177424 */ /* 0x000fe200078e00ff */
[----:B------:R-:W-:Y:S02]  /*0ad0*/  LOP3.LUT R9, R3, 0x7ff00000, RZ, 0xc0, !PT ;  /* 0x7ff0000003097812 */ /* 0x000fe400078ec0ff */
[----:B------:R-:W-:Y:S01]  /*0ae0*/  LOP3.LUT R13, R12, 0x3ff00000, RZ, 0xfc, !PT ;  /* 0x3ff000000c0d7812 */ /* 0x000fe200078efcff */
[----:B------:R-:W-:Y:S01]  /*0af0*/  IMAD.MOV.U32 R12, RZ, RZ, R2 ;  /* 0x000000ffff0c7224 */ /* 0x000fe200078e0002 */
[----:B------:R-:W-:-:S04]  /*0b00*/  LOP3.LUT R22, R11, 0x7ff00000, RZ, 0xc0, !PT ;  /* 0x7ff000000b167812 */ /* 0x000fc800078ec0ff */
[----:B------:R-:W-:Y:S01]  /*0b10*/  ISETP.GE.U32.AND P1, PT, R22, R9, PT ;  /* 0x000000091600720c */ /* 0x000fe20003f26070 */
[----:B------:R-:W-:Y:S01]  /*0b20*/  @!P0 DMUL R12, R2, 8.98846567431157953865e+307 ;  /* 0x7fe00000020c8828 */ /* 0x000fe20000000000 */
[----:B------:R-:W-:-:S05]  /*0b30*/  IMAD.MOV.U32 R24, RZ, RZ, R22 ;  /* 0x000000ffff187224 */ /* 0x000fca00078e0016 */
[----:B------:R-:W0:Y:S02]  /*0b40*/  MUFU.RCP64H R19, R13 ;  /* 0x0000000d00137308 */ /* 0x000e240000001800 */
[----:B0-----:R-:W-:-:S08]  /*0b50*/  DFMA R14, R18, -R12, 1 ;  /* 0x3ff00000120e742b */ /* 0x001fd0000000080c */
[----:B------:R-:W-:-:S08]  /*0b60*/  DFMA R14, R14, R14, R14 ;  /* 0x0000000e0e0e722b */ /* 0x000fd0000000000e */
[----:B------:R-:W-:Y:S01]  /*0b70*/  DFMA R18, R18, R14, R18 ;  /* 0x0000000e1212722b */ /* 0x000fe20000000012 */
[----:B------:R-:W-:Y:S01]  /*0b80*/  SEL R15, R23, 0x63400000, !P1 ;  /* 0x63400000170f7807 */ /* 0x000fe20004800000 */
[----:B------:R-:W-:Y:S01]  /*0b90*/  IMAD.MOV.U32 R14, RZ, RZ, R10 ;  /* 0x000000ffff0e7224 */ /* 0x000fe200078e000a */
[----:B------:R-:W-:Y:S02]  /*0ba0*/  FSETP.GEU.AND P1, PT, |R11|, 1.469367938527859385e-39, PT ;  /* 0x001000000b00780b */ /* 0x000fe40003f2e200 */
[----:B------:R-:W-:-:S03]  /*0bb0*/  LOP3.LUT R15, R15, 0x800fffff, R11, 0xf8, !PT ;  /* 0x800fffff0f0f7812 */ /* 0x000fc600078ef80b */
[----:B------:R-:W-:-:S08]  /*0bc0*/  DFMA R16, R18, -R12, 1 ;  /* 0x3ff000001210742b */ /* 0x000fd0000000080c */
[----:B------:R-:W-:Y:S01]  /*0bd0*/  DFMA R16, R18, R16, R18 ;  /* 0x000000101210722b */ /* 0x000fe20000000012 */
[----:B------:R-:W-:Y:S10]  /*0be0*/  @P1 BRA `(.L_x_59) ;  /* 0x0000000000201947 */ /* 0x000ff40003800000 */
        /* <DEDUP_REMOVED lines=8> */
.L_x_59:
        /* <DEDUP_REMOVED lines=9> */
[----:B------:R-:W-:-:S04]  /*0d00*/  LOP3.LUT R11, R3, 0x7ff00000, RZ, 0xc0, !PT ;  /* 0x7ff00000030b7812 */ /* 0x000fc800078ec0ff */
[CC--:B------:R-:W-:Y:S02]  /*0d10*/  VIADDMNMX R9, R22.reuse, -R11.reuse, 0xb9600000, !PT ;  /* 0xb960000016097446 */ /* 0x0c0fe4000780090b */
[----:B------:R-:W-:Y:S02]  /*0d20*/  ISETP.GE.U32.AND P0, PT, R22, R11, PT ;  /* 0x0000000b1600720c */ /* 0x000fe40003f06070 */
[----:B------:R-:W-:Y:S02]  /*0d30*/  VIMNMX R9, PT, PT, R9, 0x46a00000, PT ;  /* 0x46a0000009097848 */ /* 0x000fe40003fe0100 */
[----:B------:R-:W-:-:S05]  /*0d40*/  SEL R10, R23, 0x63400000, !P0 ;  /* 0x63400000170a7807 */ /* 0x000fca0004000000 */
[----:B------:R-:W-:Y:S02]  /*0d50*/  IMAD.IADD R9, R9, 0x1, -R10 ;  /* 0x0000000109097824 */ /* 0x000fe400078e0a0a */
[----:B------:R-:W-:Y:S02]  /*0d60*/  IMAD.MOV.U32 R10, RZ, RZ, RZ ;  /* 0x000000ffff0a7224 */ /* 0x000fe400078e00ff */
[----:B------:R-:W-:-:S06]  /*0d70*/  VIADD R11, R9, 0x7fe00000 ;  /* 0x7fe00000090b7836 */ /* 0x000fcc0000000000 */
[----:B------:R-:W-:-:S10]  /*0d80*/  DMUL R16, R20, R10 ;  /* 0x0000000a14107228 */ /* 0x000fd40000000000 */
[----:B------:R-:W-:-:S13]  /*0d90*/  FSETP.GTU.AND P0, PT, |R17|, 1.469367938527859385e-39, PT ;  /* 0x001000001100780b */ /* 0x000fda0003f0c200 */
[----:B------:R-:W-:Y:S05]  /*0da0*/  @P0 BRA `(.L_x_61) ;  /* 0x0000000000940947 */ /* 0x000fea0003800000 */
[----:B------:R-:W-:-:S06]  /*0db0*/  DFMA R14, R20, -R12, R14 ;  /* 0x8000000c140e722b */ /* 0x000fcc000000000e */
[----:B------:R-:W-:-:S04]  /*0dc0*/  IMAD.MOV.U32 R14, RZ, RZ, RZ ;  /* 0x000000ffff0e7224 */ /* 0x000fc800078e00ff */
[C---:B------:R-:W-:Y:S02]  /*0dd0*/  FSETP.NEU.AND P0, PT, R15.reuse, RZ, PT ;  /* 0x000000ff0f00720b */ /* 0x040fe40003f0d000 */
[----:B------:R-:W-:-:S04]  /*0de0*/  LOP3.LUT R13, R15, 0x80000000, R3, 0x48, !PT ;  /* 0x800000000f0d7812 */ /* 0x000fc800078e4803 */
[----:B------:R-:W-:-:S07]  /*0df0*/  LOP3.LUT R15, R13, R11, RZ, 0xfc, !PT ;  /* 0x0000000b0d0f7212 */ /* 0x000fce00078efcff */
[----:B------:R-:W-:Y:S05]  /*0e00*/  @!P0 BRA `(.L_x_61) ;  /* 0x00000000007c8947 */ /* 0x000fea0003800000 */
[----:B------:R-:W-:Y:S01]  /*0e10*/  IMAD.MOV R11, RZ, RZ, -R9 ;  /* 0x000000ffff0b7224 */ /* 0x000fe200078e0a09 */
[----:B------:R-:W-:Y:S01]  /*0e20*/  DMUL.RP R14, R20, R14 ;  /* 0x0000000e140e7228 */ /* 0x000fe20000008000 */
[----:B------:R-:W-:Y:S01]  /*0e30*/  IMAD.MOV.U32 R10, RZ, RZ, RZ ;  /* 0x000000ffff0a7224 */ /* 0x000fe200078e00ff */
[----:B------:R-:W-:-:S05]  /*0e40*/  IADD3 R9, PT, PT, -R9, -0x43300000, RZ ;  /* 0xbcd0000009097810 */ /* 0x000fca0007ffe1ff */
[----:B------:R-:W-:-:S03]  /*0e50*/  DFMA R10, R16, -R10, R20 ;  /* 0x8000000a100a722b */ /* 0x000fc60000000014 */
[----:B------:R-:W-:-:S07]  /*0e60*/  LOP3.LUT R13, R15, R13, RZ, 0x3c, !PT ;  /* 0x0000000d0f0d7212 */ /* 0x000fce00078e3cff */
[----:B------:R-:W-:-:S04]  /*0e70*/  FSETP.NEU.AND P0, PT, |R11|, R9, PT ;  /* 0x000000090b00720b */ /* 0x000fc80003f0d200 */
[----:B------:R-:W-:Y:S02]  /*0e80*/  FSEL R16, R14, R16, !P0 ;  /* 0x000000100e107208 */ /* 0x000fe40004000000 */
[----:B------:R-:W-:Y:S01]  /*0e90*/  FSEL R17, R13, R17, !P0 ;  /* 0x000000110d117208 */ /* 0x000fe20004000000 */
[----:B------:R-:W-:Y:S06]  /*0ea0*/  BRA `(.L_x_61) ;  /* 0x0000000000547947 */ /* 0x000fec0003800000 */
.L_x_60:
        /* <DEDUP_REMOVED lines=16> */
.L_x_63:
[----:B------:R-:W-:Y:S01]  /*0fb0*/  LOP3.LUT R17, R3, 0x80000, RZ, 0xfc, !PT ;  /* 0x0008000003117812 */ /* 0x000fe200078efcff */
[----:B------:R-:W-:Y:S01]  /*0fc0*/  IMAD.MOV.U32 R16, RZ, RZ, R2 ;  /* 0x000000ffff107224 */ /* 0x000fe200078e0002 */
[----:B------:R-:W-:Y:S06]  /*0fd0*/  BRA `(.L_x_61) ;  /* 0x0000000000087947 */ /* 0x000fec0003800000 */
.L_x_62:
[----:B------:R-:W-:Y:S01]  /*0fe0*/  LOP3.LUT R17, R11, 0x80000, RZ, 0xfc, !PT ;  /* 0x000800000b117812 */ /* 0x000fe200078efcff */
[----:B------:R-:W-:-:S07]  /*0ff0*/  IMAD.MOV.U32 R16, RZ, RZ, R10 ;  /* 0x000000ffff107224 */ /* 0x000fce00078e000a */
.L_x_61:
[----:B------:R-:W-:-:S04]  /*1000*/  IMAD.MOV.U32 R9, RZ, RZ, 0x0 ;  /* 0x00000000ff097424 */ /* 0x000fc800078e00ff */
[----:B------:R-:W-:Y:S05]  /*1010*/  RET.REL.NODEC R8 `(_Z15jacobiEvaluateBP7double2S0_S0_dd) ;  /* 0xffffffec08f87950 */ /* 0x000fea0003c3ffff */
.L_x_64:
        /* <DEDUP_REMOVED lines=14> */
.L_x_95:


//--------------------- .text._Z10computePhiP7double2S0_ --------------------------
	.section	.text._Z10computePhiP7double2S0_,"ax",@progbits
	.align	128
        .global         _Z10computePhiP7double2S0_
        .type           _Z10computePhiP7double2S0_,@function
        .size           _Z10computePhiP7double2S0_,(.L_x_102 - _Z10computePhiP7double2S0_)
        .other          _Z10computePhiP7double2S0_,@"STO_CUDA_ENTRY STV_DEFAULT"
_Z10computePhiP7double2S0_:
.text._Z10computePhiP7double2S0_:
[----:B------:R-:W-:Y:S01]  /*0000*/  LDC R1, c[0x0][0x37c] ;  /* 0x0000df00ff017b82 */ /* 0x000fe20000000800 */
[----:B------:R-:W0:Y:S07]  /*0010*/  S2R R0, SR_TID.X ;  /* 0x0000000000007919 */ /* 0x000e2e0000002100 */
[----:B------:R-:W0:Y:S08]  /*0020*/  S2UR UR4, SR_CTAID.X ;  /* 0x00000000000479c3 */ /* 0x000e300000002500 */
[----:B------:R-:W0:Y:S02]  /*0030*/  LDC R3, c[0x0][0x360] ;  /* 0x0000d800ff037b82 */ /* 0x000e240000000800 */
[----:B0-----:R-:W-:-:S05]  /*0040*/  IMAD R3, R3, UR4, R0 ;  /* 0x0000000403037c24 */ /* 0x001fca000f8e0200 */
[----:B------:R-:W-:-:S13]  /*0050*/  ISETP.GT.AND P0, PT, R3, 0x3ffff, PT ;  /* 0x0003ffff0300780c */ /* 0x000fda0003f04270 */
[----:B------:R-:W-:Y:S05]  /*0060*/  @P0 EXIT ;  /* 0x000000000000094d */ /* 0x000fea0003800000 */
[----:B------:R-:W0:Y:S01]  /*0070*/  LDC.64 R8, c[0x0][0x388] ;  /* 0x0000e200ff087b82 */ /* 0x000e220000000a00 */
[----:B------:R-:W1:Y:S07]  /*0080*/  LDCU.64 UR4, c[0x0][0x358] ;  /* 0x00006b00ff0477ac */ /* 0x000e6e0008000a00 */
[----:B------:R-:W2:Y:S01]  /*0090*/  LDC.64 R16, c[0x0][0x380] ;  /* 0x0000e000ff107b82 */ /* 0x000ea20000000a00 */
[----:B0-----:R-:W-:-:S06]  /*00a0*/  IMAD.WIDE R8, R3, 0x10, R8 ;  /* 0x0000001003087825 */ /* 0x001fcc00078e0208 */
[----:B-1----:R-:W3:Y:S01]  /*00b0*/  LDG.E.128.CONSTANT R8, desc[UR4][R8.64] ;  /* 0x0000000408087981 */ /* 0x002ee2000c1e9d00 */
[----:B--2---:R-:W-:-:S05]  /*00c0*/  IMAD.WIDE R16, R3, 0x10, R16 ;  /* 0x0000001003107825 */ /* 0x004fca00078e0210 */
[----:B------:R-:W2:Y:S01]  /*00d0*/  LDG.E.128 R4, desc[UR4][R16.64] ;  /* 0x0000000410047981 */ /* 0x000ea2000c1e1d00 */
[----:B---3--:R-:W-:Y:S02]  /*00e0*/  DADD R12, R10, R10 ;  /* 0x000000000a0c7229 */ /* 0x008fe4000000000a */
[----:B------:R-:W-:-:S06]  /*00f0*/  DADD R2, R8, R8 ;  /* 0x0000000008027229 */ /* 0x000fcc0000000008 */
[C---:B------:R-:W-:Y:S02]  /*0100*/  DMUL R14, R10.reuse, R12 ;  /* 0x0000000c0a0e7228 */ /* 0x040fe40000000000 */
[----:B------:R-:W-:-:S06]  /*0110*/  DMUL R10, R10, R2 ;  /* 0x000000020a0a7228 */ /* 0x000fcc0000000000 */
[C---:B------:R-:W-:Y:S02]  /*0120*/  DFMA R14, R8.reuse, R2, R14 ;  /* 0x00000002080e722b */ /* 0x040fe4000000000e */
[----:B------:R-:W-:-:S06]  /*0130*/  DFMA R10, R8, R12, -R10 ;  /* 0x0000000c080a722b */ /* 0x000fcc000000080a */
[----:B--2---:R-:W-:Y:S02]  /*0140*/  DADD R4, R14, -R4 ;  /* 0x000000000e047229 */ /* 0x004fe40000000804 */
[----:B------:R-:W-:-:S07]  /*0150*/  DADD R6, R10, -R6 ;  /* 0x000000000a067229 */ /* 0x000fce0000000806 */
[----:B------:R-:W-:Y:S01]  /*0160*/  STG.E.128 desc[UR4][R16.64], R4 ;  /* 0x0000000410007986 */ /* 0x000fe2000c101d04 */
[----:B------:R-:W-:Y:S05]  /*0170*/  EXIT ;  /* 0x000000000000794d */ /* 0x000fea0003800000 */
.L_x_65:
        /* <DEDUP_REMOVED lines=16> */
.L_x_102:


//--------------------- .text._Z14boundabsKernelP7double2 --------------------------
	.section	.text._Z14boundabsKernelP7double2,"ax",@progbits
	.align	128
        .global         _Z14boundabsKernelP7double2
        .type           _Z14boundabsKernelP7double2,@function
        .size           _Z14boundabsKernelP7double2,(.L_x_96 - _Z14boundabsKernelP7double2)
        .other          _Z14boundabsKernelP7double2,@"STO_CUDA_ENTRY STV_DEFAULT"
_Z14boundabsKernelP7double2:
.text._Z14boundabsKernelP7double2:
        /* <DEDUP_REMOVED lines=8> */
[----:B------:R-:W1:Y:S01]  /*0080*/  LDCU.64 UR4, c[0x0][0x358] ;  /* 0x00006b00ff0477ac */ /* 0x000e620008000a00 */
[----:B0-----:R-:W-:-:S05]  /*0090*/  IMAD.WIDE R8, R0, 0x10, R8 ;  /* 0x0000001000087825 */ /* 0x001fca00078e0208 */
[----:B-1----:R0:W5:Y:S01]  /*00a0*/  LDG.E.128 R4, desc[UR4][R8.64] ;  /* 0x0000000408047981 */ /* 0x002162000c1e1d00 */
[----:B------:R-:W1:Y:S01]  /*00b0*/  MUFU.RCP64H R3, 100 ;  /* 0x4059000000037908 */ /* 0x000e620000001800 */
[----:B------:R-:W-:Y:S01]  /*00c0*/  IMAD.MOV.U32 R12, RZ, RZ, 0x0 ;  /* 0x00000000ff0c7424 */ /* 0x000fe200078e00ff */
[----:B------:R-:W-:Y:S01]  /*00d0*/  BSSY.RECONVERGENT B0, `(.L_x_66) ;  /* 0x0000012000007945 */ /* 0x000fe20003800200 */
[----:B------:R-:W-:Y:S02]  /*00e0*/  IMAD.MOV.U32 R13, RZ, RZ, 0x40590000 ;  /* 0x40590000ff0d7424 */ /* 0x000fe400078e00ff */
[----:B------:R-:W-:-:S06]  /*00f0*/  IMAD.MOV.U32 R2, RZ, RZ, 0x1 ;  /* 0x00000001ff027424 */ /* 0x000fcc00078e00ff */
[----:B-1----:R-:W-:-:S08]  /*0100*/  DFMA R10, R2, -R12, 1 ;  /* 0x3ff00000020a742b */ /* 0x002fd0000000080c */
[----:B------:R-:W-:-:S08]  /*0110*/  DFMA R10, R10, R10, R10 ;  /* 0x0000000a0a0a722b */ /* 0x000fd0000000000a */
[----:B------:R-:W-:-:S08]  /*0120*/  DFMA R10, R2, R10, R2 ;  /* 0x0000000a020a722b */ /* 0x000fd00000000002 */
[C---:B------:R-:W-:Y:S01]  /*0130*/  DFMA R2, R10.reuse, -R12, 1 ;  /* 0x3ff000000a02742b */ /* 0x040fe2000000080c */
[----:B------:R-:W1:Y:S07]  /*0140*/  I2F.F64 R12, R0 ;  /* 0x00000000000c7312 */ /* 0x000e6e0000201c00 */
[----:B------:R-:W-:-:S08]  /*0150*/  DFMA R2, R10, R2, R10 ;  /* 0x000000020a02722b */ /* 0x000fd0000000000a */
[----:B-1----:R-:W-:Y:S01]  /*0160*/  DMUL R10, R12, R2 ;  /* 0x000000020c0a7228 */ /* 0x002fe20000000000 */
[----:B------:R-:W-:-:S07]  /*0170*/  FSETP.GEU.AND P1, PT, |R13|, 6.5827683646048100446e-37, PT ;  /* 0x036000000d00780b */ /* 0x000fce0003f2e200 */
[----:B------:R-:W-:-:S08]  /*0180*/  DFMA R14, R10, -100, R12 ;  /* 0xc05900000a0e782b */ /* 0x000fd0000000000c */
[----:B------:R-:W-:-:S10]  /*0190*/  DFMA R2, R2, R14, R10 ;  /* 0x0000000e0202722b */ /* 0x000fd4000000000a */
[----:B------:R-:W-:-:S05]  /*01a0*/  FFMA R10, RZ, 3.390625, R3 ;  /* 0x40590000ff0a7823 */ /* 0x000fca0000000003 */
[----:B------:R-:W-:-:S13]  /*01b0*/  FSETP.GT.AND P0, PT, |R10|, 1.469367938527859385e-39, PT ;  /* 0x001000000a00780b */ /* 0x000fda0003f04200 */
[----:B0-----:R-:W-:Y:S05]  /*01c0*/  @P0 BRA P1, `(.L_x_67) ;  /* 0x0000000000080947 */ /* 0x001fea0000800000 */
[----:B------:R-:W-:-:S07]  /*01d0*/  MOV R14, 0x1f0 ;  /* 0x000001f0000e7802 */ /* 0x000fce0000000f00 */
[----:B-----5:R-:W-:Y:S05]  /*01e0*/  CALL.REL.NOINC `($__internal_6_$__cuda_sm20_div_rn_f64_full) ;  /* 0x0000000000407944 */ /* 0x020fea0003c00000 */
.L_x_67:
[----:B------:R-:W-:Y:S05]  /*01f0*/  BSYNC.RECONVERGENT B0 ;  /* 0x0000000000007941 */ /* 0x000fea0003800200 */
.L_x_66:
[----:B------:R-:W0:Y:S01]  /*0200*/  LDC.64 R10, c[0x0][0x380] ;  /* 0x0000e000ff0a7b82 */ /* 0x000e220000000a00 */
[----:B-----5:R-:W-:Y:S02]  /*0210*/  DMUL R12, RZ, R6 ;  /* 0x00000006ff0c7228 */ /* 0x020fe40000000000 */
[----:B------:R-:W-:Y:S01]  /*0220*/  DMUL R14, R6, R2 ;  /* 0x00000002060e7228 */ /* 0x000fe20000000000 */
[----:B------:R-:W-:-:S05]  /*0230*/  IADD3 R7, PT, PT, -R0, 0x3ffff, RZ ;  /* 0x0003ffff00077810 */ /* 0x000fca0007ffe1ff */
[----:B------:R-:W-:Y:S02]  /*0240*/  DFMA R12, R4, R2, -R12 ;  /* 0x00000002040c722b */ /* 0x000fe4000000080c */
[----:B------:R-:W-:-:S07]  /*0250*/  DFMA R14, RZ, R4, R14 ;  /* 0x00000004ff0e722b */ /* 0x000fce000000000e */
[----:B------:R-:W-:Y:S01]  /*0260*/  STG.E.128 desc[UR4][R8.64], R12 ;  /* 0x0000000c08007986 */ /* 0x000fe2000c101d04 */
[----:B0-----:R-:W-:-:S05]  /*0270*/  IMAD.WIDE R4, R7, 0x10, R10 ;  /* 0x0000001007047825 */ /* 0x001fca00078e020a */
[----:B------:R-:W2:Y:S02]  /*0280*/  LDG.E.128 R16, desc[UR4][R4.64] ;  /* 0x0000000404107981 */ /* 0x000ea4000c1e1d00 */
[----:B--2---:R-:W-:Y:S02]  /*0290*/  DMUL R6, RZ, R18 ;  /* 0x00000012ff067228 */ /* 0x004fe40000000000 */
[----:B------:R-:W-:-:S06]  /*02a0*/  DMUL R22, R18, R2 ;  /* 0x0000000212167228 */ /* 0x000fcc0000000000 */
[----:B------:R-:W-:Y:S02]  /*02b0*/  DFMA R20, R16, R2, -R6 ;  /* 0x000000021014722b */ /* 0x000fe40000000806 */
[----:B------:R-:W-:-:S07]  /*02c0*/  DFMA R22, RZ, R16, R22 ;  /* 0x00000010ff16722b */ /* 0x000fce0000000016 */
[----:B------:R-:W-:Y:S01]  /*02d0*/  STG.E.128 desc[UR4][R4.64], R20 ;  /* 0x0000001404007986 */ /* 0x000fe2000c101d04 */
[----:B------:R-:W-:Y:S05]  /*02e0*/  EXIT ;  /* 0x000000000000794d */ /* 0x000fea0003800000 */
        .weak           $__internal_6_$__cuda_sm20_div_rn_f64_full
        .type           $__internal_6_$__cuda_sm20_div_rn_f64_full,@function
        .size           $__internal_6_$__cuda_sm20_div_rn_f64_full,(.L_x_96 - $__internal_6_$__cuda_sm20_div_rn_f64_full)
$__internal_6_$__cuda_sm20_div_rn_f64_full:
[----:B------:R-:W-:Y:S01]  /*02f0*/  IMAD.MOV.U32 R3, RZ, RZ, 0x3ff90000 ;  /* 0x3ff90000ff037424 */ /* 0x000fe200078e00ff */
[C---:B------:R-:W-:Y:S01]  /*0300*/  FSETP.GEU.AND P1, PT, |R13|.reuse, 1.469367938527859385e-39, PT ;  /* 0x001000000d00780b */ /* 0x040fe20003f2e200 */
[----:B------:R-:W-:Y:S01]  /*0310*/  IMAD.MOV.U32 R2, RZ, RZ, 0x0 ;  /* 0x00000000ff027424 */ /* 0x000fe200078e00ff */
[----:B------:R-:W-:Y:S01]  /*0320*/  LOP3.LUT R15, R13, 0x7ff00000, RZ, 0xc0, !PT ;  /* 0x7ff000000d0f7812 */ /* 0x000fe200078ec0ff */
[----:B------:R-:W0:Y:S01]  /*0330*/  MUFU.RCP64H R17, R3 ;  /* 0x0000000300117308 */ /* 0x000e220000001800 */
[----:B------:R-:W-:Y:S01]  /*0340*/  IMAD.MOV.U32 R16, RZ, RZ, 0x1 ;  /* 0x00000001ff107424 */ /* 0x000fe200078e00ff */
[----:B------:R-:W-:Y:S01]  /*0350*/  BSSY.RECONVERGENT B1, `(.L_x_68) ;  /* 0x0000045000017945 */ /* 0x000fe20003800200 */
[----:B------:R-:W-:Y:S01]  /*0360*/  IMAD.MOV.U32 R23, RZ, RZ, 0x1ca00000 ;  /* 0x1ca00000ff177424 */ /* 0x000fe200078e00ff */
[----:B------:R-:W-:Y:S01]  /*0370*/  ISETP.GE.U32.AND P0, PT, R15, 0x40500000, PT ;  /* 0x405000000f00780c */ /* 0x000fe20003f06070 */
[----:B------:R-:W-:Y:S02]  /*0380*/  IMAD.MOV.U32 R22, RZ, RZ, R15 ;  /* 0x000000ffff167224 */ /* 0x000fe400078e000f */
[----:B------:R-:W-:Y:S01]  /*0390*/  IMAD.MOV.U32 R25, RZ, RZ, 0x40500000 ;  /* 0x40500000ff197424 */ /* 0x000fe200078e00ff */
[----:B------:R-:W-:-:S04]  /*03a0*/  SEL R23, R23, 0x63400000, !P0 ;  /* 0x6340000017177807 */ /* 0x000fc80004000000 */
[----:B------:R-:W-:-:S04]  /*03b0*/  @!P1 LOP3.LUT R18, R23, 0x80000000, R13, 0xf8, !PT ;  /* 0x8000000017129812 */ /* 0x000fc800078ef80d */
[----:B------:R-:W-:Y:S01]  /*03c0*/  @!P1 LOP3.LUT R19, R18, 0x100000, RZ, 0xfc, !PT ;  /* 0x0010000012139812 */ /* 0x000fe200078efcff */
[----:B0-----:R-:W-:Y:S01]  /*03d0*/  DFMA R10, R16, -R2, 1 ;  /* 0x3ff00000100a742b */ /* 0x001fe20000000802 */
[----:B------:R-:W-:-:S07]  /*03e0*/  @!P1 IMAD.MOV.U32 R18, RZ, RZ, RZ ;  /* 0x000000ffff129224 */ /* 0x000fce00078e00ff */
[----:B------:R-:W-:-:S08]  /*03f0*/  DFMA R10, R10, R10, R10 ;  /* 0x0000000a0a0a722b */ /* 0x000fd0000000000a */
[----:B------:R-:W-:Y:S01]  /*0400*/  DFMA R16, R16, R10, R16 ;  /* 0x0000000a1010722b */ /* 0x000fe20000000010 */
[----:B------:R-:W-:Y:S01]  /*0410*/  LOP3.LUT R11, R23, 0x800fffff, R13, 0xf8, !PT ;  /* 0x800fffff170b7812 */ /* 0x000fe200078ef80d */
[----:B------:R-:W-:-:S06]  /*0420*/  IMAD.MOV.U32 R10, RZ, RZ, R12 ;  /* 0x000000ffff0a7224 */ /* 0x000fcc00078e000c */
[----:B------:R-:W-:Y:S02]  /*0430*/  DFMA R20, R16, -R2, 1 ;  /* 0x3ff000001014742b */ /* 0x000fe40000000802 */
[----:B------:R-:W-:-:S06]  /*0440*/  @!P1 DFMA R10, R10, 2, -R18 ;  /* 0x400000000a0a982b */ /* 0x000fcc0000000812 */
[----:B------:R-:W-:-:S04]  /*0450*/  DFMA R16, R16, R20, R16 ;  /* 0x000000141010722b */ /* 0x000fc80000000010 */
[----:B------:R-:W-:-:S04]  /*0460*/  @!P1 LOP3.LUT R22, R11, 0x7ff00000, RZ, 0xc0, !PT ;  /* 0x7ff000000b169812 */ /* 0x000fc800078ec0ff */
[----:B------:R-:W-:Y:S01]  /*0470*/  DMUL R18, R16, R10 ;  /* 0x0000000a10127228 */ /* 0x000fe20000000000 */
[----:B------:R-:W-:-:S05]  /*0480*/  VIADD R24, R22, 0xffffffff ;  /* 0xffffffff16187836 */ /* 0x000fca0000000000 */
[----:B------:R-:W-:Y:S01]  /*0490*/  ISETP.GT.U32.AND P0, PT, R24, 0x7feffffe, PT ;  /* 0x7feffffe1800780c */ /* 0x000fe20003f04070 */
[----:B------:R-:W-:Y:S01]  /*04a0*/  VIADD R24, R25, 0xffffffff ;  /* 0xffffffff19187836 */ /* 0x000fe20000000000 */
[----:B------:R-:W-:-:S04]  /*04b0*/  DFMA R20, R18, -R2, R10 ;  /* 0x800000021214722b */ /* 0x000fc8000000000a */
[----:B------:R-:W-:-:S04]  /*04c0*/  ISETP.GT.U32.OR P0, PT, R24, 0x7feffffe, P0 ;  /* 0x7feffffe1800780c */ /* 0x000fc80000704470 */
[----:B------:R-:W-:-:S09]  /*04d0*/  DFMA R16, R16, R20, R18 ;  /* 0x000000141010722b */ /* 0x000fd20000000012 */
[----:B------:R-:W-:Y:S05]  /*04e0*/  @P0 BRA `(.L_x_69) ;  /* 0x0000000000680947 */ /* 0x000fea0003800000 */
[----:B------:R-:W-:-:S05]  /*04f0*/  IMAD.MOV.U32 R12, RZ, RZ, 0x40500000 ;  /* 0x40500000ff0c7424 */ /* 0x000fca00078e00ff */
[----:B------:R-:W-:-:S04]  /*0500*/  VIADDMNMX R15, R15, -R12, 0xb9600000, !PT ;  /* 0xb96000000f0f7446 */ /* 0x000fc8000780090c */
[----:B------:R-:W-:-:S05]  /*0510*/  VIMNMX R12, PT, PT, R15, 0x46a00000, PT ;  /* 0x46a000000f0c7848 */ /* 0x000fca0003fe0100 */
[----:B------:R-:W-:Y:S02]  /*0520*/  IMAD.IADD R23, R12, 0x1, -R23 ;  /* 0x000000010c177824 */ /* 0x000fe400078e0a17 */
[----:B------:R-:W-:Y:S02]  /*0530*/  IMAD.MOV.U32 R12, RZ, RZ, RZ ;  /* 0x000000ffff0c7224 */ /* 0x000fe400078e00ff */
[----:B------:R-:W-:-:S06]  /*0540*/  VIADD R13, R23, 0x7fe00000 ;  /* 0x7fe00000170d7836 */ /* 0x000fcc0000000000 */
[----:B------:R-:W-:-:S10]  /*0550*/  DMUL R18, R16, R12 ;  /* 0x0000000c10127228 */ /* 0x000fd40000000000 */
[----:B------:R-:W-:-:S13]  /*0560*/  FSETP.GTU.AND P0, PT, |R19|, 1.469367938527859385e-39, PT ;  /* 0x001000001300780b */ /* 0x000fda0003f0c200 */
[----:B------:R-:W-:Y:S05]  /*0570*/  @P0 BRA `(.L_x_70) ;  /* 0x0000000000880947 */ /* 0x000fea0003800000 */
[----:B------:R-:W-:Y:S01]  /*0580*/  DFMA R2, R16, -R2, R10 ;  /* 0x800000021002722b */ /* 0x000fe2000000000a */
[----:B------:R-:W-:-:S09]  /*0590*/  IMAD.MOV.U32 R12, RZ, RZ, RZ ;  /* 0x000000ffff0c7224 */ /* 0x000fd200078e00ff */
[C---:B------:R-:W-:Y:S02]  /*05a0*/  FSETP.NEU.AND P0, PT, R3.reuse, RZ, PT ;  /* 0x000000ff0300720b */ /* 0x040fe40003f0d000 */
[----:B------:R-:W-:-:S04]  /*05b0*/  LOP3.LUT R2, R3, 0x40590000, RZ, 0x3c, !PT ;  /* 0x4059000003027812 */ /* 0x000fc800078e3cff */
[----:B------:R-:W-:-:S04]  /*05c0*/  LOP3.LUT R11, R2, 0x80000000, RZ, 0xc0, !PT ;  /* 0x80000000020b7812 */ /* 0x000fc800078ec0ff */
[----:B------:R-:W-:-:S03]  /*05d0*/  LOP3.LUT R13, R11, R13, RZ, 0xfc, !PT ;  /* 0x0000000d0b0d7212 */ /* 0x000fc600078efcff */
        /* <DEDUP_REMOVED lines=11> */
.L_x_69:
[----:B------:R-:W-:-:S14]  /*0690*/  DSETP.NAN.AND P0, PT, R12, R12, PT ;  /* 0x0000000c0c00722a */ /* 0x000fdc0003f08000 */
[----:B------:R-:W-:Y:S05]  /*06a0*/  @P0 BRA `(.L_x_71) ;  /* 0x0000000000340947 */ /* 0x000fea0003800000 */
[----:B------:R-:W-:Y:S01]  /*06b0*/  ISETP.NE.AND P0, PT, R22, R25, PT ;  /* 0x000000191600720c */ /* 0x000fe20003f05270 */
[----:B------:R-:W-:Y:S02]  /*06c0*/  IMAD.MOV.U32 R18, RZ, RZ, 0x0 ;  /* 0x00000000ff127424 */ /* 0x000fe400078e00ff */
[----:B------:R-:W-:-:S10]  /*06d0*/  IMAD.MOV.U32 R19, RZ, RZ, -0x80000 ;  /* 0xfff80000ff137424 */ /* 0x000fd400078e00ff */
[----:B------:R-:W-:Y:S05]  /*06e0*/  @!P0 BRA `(.L_x_70) ;  /* 0x00000000002c8947 */ /* 0x000fea0003800000 */
[----:B------:R-:W-:Y:S02]  /*06f0*/  ISETP.NE.AND P0, PT, R22, 0x7ff00000, PT ;  /* 0x7ff000001600780c */ /* 0x000fe40003f05270 */
[----:B------:R-:W-:Y:S02]  /*0700*/  LOP3.LUT R12, R13, 0x40590000, RZ, 0x3c, !PT ;  /* 0x405900000d0c7812 */ /* 0x000fe400078e3cff */
[----:B------:R-:W-:Y:S02]  /*0710*/  ISETP.EQ.OR P0, PT, R25, RZ, !P0 ;  /* 0x000000ff1900720c */ /* 0x000fe40004702670 */
[----:B------:R-:W-:-:S11]  /*0720*/  LOP3.LUT R19, R12, 0x80000000, RZ, 0xc0, !PT ;  /* 0x800000000c137812 */ /* 0x000fd600078ec0ff */
[----:B------:R-:W-:Y:S01]  /*0730*/  @P0 LOP3.LUT R2, R19, 0x7ff00000, RZ, 0xfc, !PT ;  /* 0x7ff0000013020812 */ /* 0x000fe200078efcff */
[----:B------:R-:W-:Y:S02]  /*0740*/  @!P0 IMAD.MOV.U32 R18, RZ, RZ, RZ ;  /* 0x000000ffff128224 */ /* 0x000fe400078e00ff */
[----:B------:R-:W-:Y:S02]  /*0750*/  @P0 IMAD.MOV.U32 R18, RZ, RZ, RZ ;  /* 0x000000ffff120224 */ /* 0x000fe400078e00ff */
[----:B------:R-:W-:Y:S01]  /*0760*/  @P0 IMAD.MOV.U32 R19, RZ, RZ, R2 ;  /* 0x000000ffff130224 */ /* 0x000fe200078e0002 */
[----:B------:R-:W-:Y:S06]  /*0770*/  BRA `(.L_x_70) ;  /* 0x0000000000087947 */ /* 0x000fec0003800000 */
.L_x_71:
[----:B------:R-:W-:Y:S01]  /*0780*/  LOP3.LUT R19, R13, 0x80000, RZ, 0xfc, !PT ;  /* 0x000800000d137812 */ /* 0x000fe200078efcff */
[----:B------:R-:W-:-:S07]  /*0790*/  IMAD.MOV.U32 R18, RZ, RZ, R12 ;  /* 0x000000ffff127224 */ /* 0x000fce00078e000c */
.L_x_70:
[----:B------:R-:W-:Y:S05]  /*07a0*/  BSYNC.RECONVERGENT B1 ;  /* 0x0000000000017941 */ /* 0x000fea0003800200 */
.L_x_68:
[----:B------:R-:W-:Y:S02]  /*07b0*/  IMAD.MOV.U32 R15, RZ, RZ, 0x0 ;  /* 0x00000000ff0f7424 */ /* 0x000fe400078e00ff */
[----:B------:R-:W-:Y:S02]  /*07c0*/  IMAD.MOV.U32 R2, RZ, RZ, R18 ;  /* 0x000000ffff027224 */ /* 0x000fe400078e0012 */
[----:B------:R-:W-:Y:S01]  /*07d0*/  IMAD.MOV.U32 R3, RZ, RZ, R19 ;  /* 0x000000ffff037224 */ /* 0x000fe200078e0013 */
[----:B------:R-:W-:Y:S06]  /*07e0*/  RET.REL.NODEC R14 `(_Z14boundabsKernelP7double2) ;  /* 0xfffffff80e047950 */ /* 0x000fec0003c3ffff */
.L_x_72:
        /* <DEDUP_REMOVED lines=9> */
.L_x_96:


//--------------------- .text._Z11boundKernelP7double2 --------------------------
	.section	.text._Z11boundKernelP7double2,"ax",@progbits
	.align	128
        .global         _Z11boundKernelP7double2
        .type           _Z11boundKernelP7double2,@function
        .size           _Z11boundKernelP7double2,(.L_x_104 - _Z11boundKernelP7double2)
        .other          _Z11boundKernelP7double2,@"STO_CUDA_ENTRY STV_DEFAULT"
_Z11boundKernelP7double2:
.text._Z11boundKernelP7double2:
[----:B------:R-:W-:Y:S01]  /*0000*/  LDC R1, c[0x0][0x37c] ;  /* 0x0000df00ff017b82 */ /* 0x000fe20000000800 */
[----:B------:R-:W0:Y:S02]  /*0010*/  S2R R5, SR_TID.X ;  /* 0x0000000000057919 */ /* 0x000e240000002100 */
[----:B0-----:R-:W-:-:S13]  /*0020*/  ISETP.GT.U32.AND P0, PT, R5, 0x1, PT ;  /* 0x000000010500780c */ /* 0x001fda0003f04070 */
[----:B------:R-:W-:Y:S05]  /*0030*/  @P0 EXIT ;  /* 0x000000000000094d */ /* 0x000fea0003800000 */
[----:B------:R-:W0:Y:S01]  /*0040*/  LDC.64 R2, c[0x0][0x380] ;  /* 0x0000e000ff027b82 */ /* 0x000e220000000a00 */
[----:B------:R-:W1:Y:S01]  /*0050*/  LDCU.64 UR4, c[0x0][0x358] ;  /* 0x00006b00ff0477ac */ /* 0x000e620008000a00 */
[----:B------:R-:W-:-:S04]  /*0060*/  IMAD R5, R5, 0x3ffff, RZ ;  /* 0x0003ffff05057824 */ /* 0x000fc800078e02ff */
[----:B0-----:R-:W-:-:S05]  /*0070*/  IMAD.WIDE.U32 R2, R5, 0x10, R2 ;  /* 0x0000001005027825 */ /* 0x001fca00078e0002 */
[----:B-1----:R-:W-:Y:S01]  /*0080*/  STG.E.128 desc[UR4][R2.64], RZ ;  /* 0x000000ff02007986 */ /* 0x002fe2000c101d04 */
[----:B------:R-:W-:Y:S05]  /*0090*/  EXIT ;  /* 0x000000000000794d */ /* 0x000fea0003800000 */
.L_x_73:
        /* <DEDUP_REMOVED lines=14> */
.L_x_104:


//--------------------- .text._Z7initPhiP7double2S0_ --------------------------
	.section	.text._Z7initPhiP7double2S0_,"ax",@progbits
	.align	128
        .global         _Z7initPhiP7double2S0_
        .type           _Z7initPhiP7double2S0_,@function
        .size           _Z7initPhiP7double2S0_,(.L_x_105 - _Z7initPhiP7double2S0_)
        .other          _Z7initPhiP7double2S0_,@"STO_CUDA_ENTRY STV_DEFAULT"
_Z7initPhiP7double2S0_:
.text._Z7initPhiP7double2S0_:
        /* <DEDUP_REMOVED lines=10> */
[----:B0-----:R-:W-:-:S05]  /*00a0*/  IMAD.WIDE R2, R15, 0x10, R2 ;  /* 0x000000100f027825 */ /* 0x001fca00078e0202 */
[----:B-1----:R-:W3:Y:S02]  /*00b0*/  LDG.E.128.CONSTANT R4, desc[UR4][R2.64] ;  /* 0x0000000402047981 */ /* 0x002ee4000c1e9d00 */
[-C--:B---3--:R-:W-:Y:S02]  /*00c0*/  DMUL R8, R6, R6.reuse ;  /* 0x0000000606087228 */ /* 0x088fe40000000000 */
[----:B------:R-:W-:-:S06]  /*00d0*/  DMUL R6, R4, R6 ;  /* 0x0000000604067228 */ /* 0x000fcc0000000000 */
[----:B------:R-:W-:Y:S02]  /*00e0*/  DFMA R8, R4, R4, R8 ;  /* 0x000000040408722b */ /* 0x000fe40000000008 */
[----:B------:R-:W-:Y:S01]  /*00f0*/  DADD R10, R6, -R6 ;  /* 0x00000000060a7229 */ /* 0x000fe20000000806 */
[----:B--2---:R-:W-:-:S06]  /*0100*/  IMAD.WIDE R4, R15, 0x10, R12 ;  /* 0x000000100f047825 */ /* 0x004fcc00078e020c */
[----:B------:R-:W-:Y:S01]  /*0110*/  STG.E.128 desc[UR4][R4.64], R8 ;  /* 0x0000000804007986 */ /* 0x000fe2000c101d04 */
[----:B------:R-:W-:Y:S05]  /*0120*/  EXIT ;  /* 0x000000000000794d */ /* 0x000fea0003800000 */
.L_x_74:
        /* <DEDUP_REMOVED lines=13> */
.L_x_105:


//--------------------- .text._Z10pulseGaussP7double2 --------------------------
	.section	.text._Z10pulseGaussP7double2,"ax",@progbits
	.align	128
        .global         _Z10pulseGaussP7double2
        .type           _Z10pulseGaussP7double2,@function
        .size           _Z10pulseGaussP7double2,(.L_x_106 - _Z10pulseGaussP7double2)
        .other          _Z10pulseGaussP7double2,@"STO_CUDA_ENTRY STV_DEFAULT"
_Z10pulseGaussP7double2:
.text._Z10pulseGaussP7double2:
[----:B------:R-:W-:Y:S01]  /*0000*/  LDC R1, c[0x0][0x37c] ;  /* 0x0000df00ff017b82 */ /* 0x000fe20000000800 */
[----:B------:R-:W0:Y:S07]  /*0010*/  S2R R3, SR_TID.X ;  /* 0x0000000000037919 */ /* 0x000e2e0000002100 */
[----:B------:R-:W0:Y:S08]  /*0020*/  S2UR UR4, SR_CTAID.X ;  /* 0x00000000000479c3 */ /* 0x000e300000002500 */
[----:B------:R-:W0:Y:S02]  /*0030*/  LDC R0, c[0x0][0x360] ;  /* 0x0000d800ff007b82 */ /* 0x000e240000000800 */
[----:B0-----:R-:W-:-:S05]  /*0040*/  IMAD R0, R0, UR4, R3 ;  /* 0x0000000400007c24 */ /* 0x001fca000f8e0203 */
[----:B------:R-:W-:-:S13]  /*0050*/  ISETP.GT.AND P0, PT, R0, 0x3ffff, PT ;  /* 0x0003ffff0000780c */ /* 0x000fda0003f04270 */
[----:B------:R-:W-:Y:S05]  /*0060*/  @P0 EXIT ;  /* 0x000000000000094d */ /* 0x000fea0003800000 */
[----:B------:R-:W0:Y:S01]  /*0070*/  I2F.F64 R2, R0 ;  /* 0x0000000000027312 */ /* 0x000e220000201c00 */
[----:B------:R-:W-:Y:S01]  /*0080*/  IMAD.MOV.U32 R4, RZ, RZ, 0x40019000 ;  /* 0x40019000ff047424 */ /* 0x000fe200078e00ff */
[----:B------:R-:W-:Y:S01]  /*0090*/  UMOV UR4, 0xfefa39ef ;  /* 0xfefa39ef00047882 */ /* 0x000fe20000000000 */
[----:B------:R-:W-:Y:S01]  /*00a0*/  IMAD.MOV.U32 R5, RZ, RZ, 0x3f490006 ;  /* 0x3f490006ff057424 */ /* 0x000fe200078e00ff */
[----:B------:R-:W-:Y:S01]  /*00b0*/  UMOV UR5, 0x3fe62e42 ;  /* 0x3fe62e4200057882 */ /* 0x000fe20000000000 */
[----:B------:R-:W-:Y:S04]  /*00c0*/  BSSY.RECONVERGENT B0, `(.L_x_75) ;  /* 0x000003c000007945 */ /* 0x000fe80003800200 */
[----:B0-----:R-:W-:Y:S01]  /*00d0*/  DFMA R2, R2, R4, -100 ;  /* 0xc05900000202742b */ /* 0x001fe20000000004 */
[----:B------:R-:W-:Y:S01]  /*00e0*/  IMAD.MOV.U32 R4, RZ, RZ, 0x652b82fe ;  /* 0x652b82feff047424 */ /* 0x000fe200078e00ff */
[----:B------:R-:W-:-:S06]  /*00f0*/  MOV R5, 0x3ff71547 ;  /* 0x3ff7154700057802 */ /* 0x000fcc0000000f00 */
[----:B------:R-:W-:-:S08]  /*0100*/  DMUL R2, R2, -R2 ;  /* 0x8000000202027228 */ /* 0x000fd00000000000 */
[----:B------:R-:W-:Y:S02]  /*0110*/  DFMA R4, R2, R4, 6.75539944105574400000e+15 ;  /* 0x433800000204742b */ /* 0x000fe40000000004 */
[----:B------:R-:W-:-:S06]  /*0120*/  FSETP.GEU.AND P0, PT, |R3|, 4.1917929649353027344, PT ;  /* 0x4086232b0300780b */ /* 0x000fcc0003f0e200 */
[----:B------:R-:W-:-:S08]  /*0130*/  DADD R6, R4, -6.75539944105574400000e+15 ;  /* 0xc338000004067429 */ /* 0x000fd00000000000 */
[----:B------:R-:W-:Y:S01]  /*0140*/  DFMA R8, R6, -UR4, R2 ;  /* 0x8000000406087c2b */ /* 0x000fe20008000002 */
[----:B------:R-:W-:Y:S01]  /*0150*/  UMOV UR4, 0x3b39803f ;  /* 0x3b39803f00047882 */ /* 0x000fe20000000000 */
[----:B------:R-:W-:-:S06]  /*0160*/  UMOV UR5, 0x3c7abc9e ;  /* 0x3c7abc9e00057882 */ /* 0x000fcc0000000000 */
[----:B------:R-:W-:Y:S01]  /*0170*/  DFMA R6, R6, -UR4, R8 ;  /* 0x8000000406067c2b */ /* 0x000fe20008000008 */
[----:B------:R-:W-:Y:S01]  /*0180*/  UMOV UR4, 0x69ce2bdf ;  /* 0x69ce2bdf00047882 */ /* 0x000fe20000000000 */
[----:B------:R-:W-:Y:S01]  /*0190*/  IMAD.MOV.U32 R8, RZ, RZ, -0x35dec16 ;  /* 0xfca213eaff087424 */ /* 0x000fe200078e00ff */
[----:B------:R-:W-:Y:S01]  /*01a0*/  UMOV UR5, 0x3e5ade15 ;  /* 0x3e5ade1500057882 */ /* 0x000fe20000000000 */
[----:B------:R-:W-:-:S06]  /*01b0*/  IMAD.MOV.U32 R9, RZ, RZ, 0x3e928af3 ;  /* 0x3e928af3ff097424 */ /* 0x000fcc00078e00ff */
[----:B------:R-:W-:Y:S01]  /*01c0*/  DFMA R8, R6, UR4, R8 ;  /* 0x0000000406087c2b */ /* 0x000fe20008000008 */
[----:B------:R-:W-:Y:S01]  /*01d0*/  UMOV UR4, 0x62401315 ;  /* 0x6240131500047882 */ /* 0x000fe20000000000 */
[----:B------:R-:W-:-:S06]  /*01e0*/  UMOV UR5, 0x3ec71dee ;  /* 0x3ec71dee00057882 */ /* 0x000fcc0000000000 */
[----:B------:R-:W-:Y:S01]  /*01f0*/  DFMA R8, R6, R8, UR4 ;  /* 0x0000000406087e2b */ /* 0x000fe20008000008 */
        /* <DEDUP_REMOVED lines=20> */
[C---:B------:R-:W-:Y:S01]  /*0340*/  DFMA R8, R6.reuse, R8, UR4 ;  /* 0x0000000406087e2b */ /* 0x040fe20008000008 */
[----:B------:R-:W0:Y:S07]  /*0350*/  LDCU.64 UR4, c[0x0][0x358] ;  /* 0x00006b00ff0477ac */ /* 0x000e2e0008000a00 */
[C---:B------:R-:W-:Y:S02]  /*0360*/  DFMA R10, R6.reuse, R8, 1 ;  /* 0x3ff00000060a742b */ /* 0x040fe40000000008 */
[----:B------:R-:W1:Y:S06]  /*0370*/  LDC.64 R8, c[0x0][0x380] ;  /* 0x0000e000ff087b82 */ /* 0x000e6c0000000a00 */
[----:B------:R-:W-:-:S10]  /*0380*/  DFMA R10, R6, R10, 1 ;  /* 0x3ff00000060a742b */ /* 0x000fd4000000000a */
[----:B------:R-:W-:Y:S01]  /*0390*/  LEA R7, R4, R11, 0x14 ;  /* 0x0000000b04077211 */ /* 0x000fe200078ea0ff */
[----:B------:R-:W-:Y:S01]  /*03a0*/  IMAD.MOV.U32 R6, RZ, RZ, R10 ;  /* 0x000000ffff067224 */ /* 0x000fe200078e000a */
[----:B0-----:R-:W-:Y:S06]  /*03b0*/  @!P0 BRA `(.L_x_76) ;  /* 0x0000000000308947 */ /* 0x001fec0003800000 */
[----:B------:R-:W-:Y:S01]  /*03c0*/  FSETP.GEU.AND P1, PT, |R3|, 4.2275390625, PT ;  /* 0x408748000300780b */ /* 0x000fe20003f2e200 */
[C---:B------:R-:W-:Y:S02]  /*03d0*/  DADD R6, R2.reuse, +INF ;  /* 0x7ff0000002067429 */ /* 0x040fe40000000000 */
[----:B------:R-:W-:-:S08]  /*03e0*/  DSETP.GEU.AND P0, PT, R2, RZ, PT ;  /* 0x000000ff0200722a */ /* 0x000fd00003f0e000 */
[----:B------:R-:W-:Y:S02]  /*03f0*/  FSEL R6, R6, RZ, P0 ;  /* 0x000000ff06067208 */ /* 0x000fe40000000000 */
[----:B------:R-:W-:Y:S02]  /*0400*/  @!P1 LEA.HI R5, R4, R4, RZ, 0x1 ;  /* 0x0000000404059211 */ /* 0x000fe400078f08ff */
[----:B------:R-:W-:Y:S02]  /*0410*/  FSEL R7, R7, RZ, P0 ;  /* 0x000000ff07077208 */ /* 0x000fe40000000000 */
[----:B------:R-:W-:-:S04]  /*0420*/  @!P1 SHF.R.S32.HI R5, RZ, 0x1, R5 ;  /* 0x00000001ff059819 */ /* 0x000fc80000011405 */
[----:B------:R-:W-:Y:S01]  /*0430*/  @!P1 LEA R11, R5, R11, 0x14 ;  /* 0x0000000b050b9211 */ /* 0x000fe200078ea0ff */
[----:B------:R-:W-:-:S05]  /*0440*/  @!P1 IMAD.IADD R2, R4, 0x1, -R5 ;  /* 0x0000000104029824 */ /* 0x000fca00078e0a05 */
[----:B------:R-:W-:Y:S01]  /*0450*/  @!P1 LEA R3, R2, 0x3ff00000, 0x14 ;  /* 0x3ff0000002039811 */ /* 0x000fe200078ea0ff */
[----:B------:R-:W-:-:S06]  /*0460*/  @!P1 IMAD.MOV.U32 R2, RZ, RZ, RZ ;  /* 0x000000ffff029224 */ /* 0x000fcc00078e00ff */
[----:B------:R-:W-:-:S11]  /*0470*/  @!P1 DMUL R6, R10, R2 ;  /* 0x000000020a069228 */ /* 0x000fd60000000000 */
.L_x_76:
[----:B------:R-:W-:Y:S05]  /*0480*/  BSYNC.RECONVERGENT B0 ;  /* 0x0000000000007941 */ /* 0x000fea0003800200 */
.L_x_75:
[----:B------:R-:W-:Y:S01]  /*0490*/  DMUL R4, R6, 0.5 ;  /* 0x3fe0000006047828 */ /* 0x000fe20000000000 */
[----:B-1----:R-:W-:Y:S01]  /*04a0*/  IMAD.WIDE R8, R0, 0x10, R8 ;  /* 0x0000001000087825 */ /* 0x002fe200078e0208 */
[----:B------:R-:W-:-:S05]  /*04b0*/  CS2R R6, SRZ ;  /* 0x0000000000067805 */ /* 0x000fca000001ff00 */
[----:B------:R-:W-:Y:S01]  /*04c0*/  STG.E.128 desc[UR4][R8.64], R4 ;  /* 0x0000000408007986 */ /* 0x000fe2000c101d04 */
[----:B------:R-:W-:Y:S05]  /*04d0*/  EXIT ;  /* 0x000000000000794d */ /* 0x000fea0003800000 */
.L_x_77:
        /* <DEDUP_REMOVED lines=10> */
.L_x_106:


//--------------------- .text._Z7pulseXXP7double2 --------------------------
	.section	.text._Z7pulseXXP7double2,"ax",@progbits
	.align	128
        .global         _Z7pulseXXP7double2
        .type           _Z7pulseXXP7double2,@function
        .size           _Z7pulseXXP7double2,(.L_x_107 - _Z7pulseXXP7double2)
        .other          _Z7pulseXXP7double2,@"STO_CUDA_ENTRY STV_DEFAULT"
_Z7pulseXXP7double2:
.text._Z7pulseXXP7double2:
[----:B------:R-:W-:Y:S01]  /*0000*/  LDC R1, c[0x0][0x37c] ;  /* 0x0000df00ff017b82 */ /* 0x000fe20000000800 */
[----:B------:R-:W0:Y:S07]  /*0010*/  S2R R0, SR_TID.X ;  /* 0x0000000000007919 */ /* 0x000e2e0000002100 */
[----:B------:R-:W0:Y:S01]  /*0020*/  S2UR UR4, SR_CTAID.X ;  /* 0x00000000000479c3 */ /* 0x000e220000002500 */
[----:B------:R-:W-:Y:S01]  /*0030*/  HFMA2 R4, -RZ, RZ, 2.001953125, -0.00048828125 ;  /* 0x40019000ff047431 */ /* 0x000fe200000001ff */
[----:B------:R-:W-:-:S06]  /*0040*/  MOV R5, 0x3f490006 ;  /* 0x3f49000600057802 */ /* 0x000fcc0000000f00 */
[----:B------:R-:W0:Y:S08]  /*0050*/  LDC R9, c[0x0][0x360] ;  /* 0x0000d800ff097b82 */ /* 0x000e300000000800 */
[----:B------:R-:W1:Y:S01]  /*0060*/  LDC.64 R6, c[0x0][0x380] ;  /* 0x0000e000ff067b82 */ /* 0x000e620000000a00 */
[----:B0-----:R-:W-:Y:S01]  /*0070*/  IMAD R9, R9, UR4, R0 ;  /* 0x0000000409097c24 */ /* 0x001fe2000f8e0200 */
[----:B------:R-:W0:Y:S03]  /*0080*/  LDCU.64 UR4, c[0x0][0x358] ;  /* 0x00006b00ff0477ac */ /* 0x000e260008000a00 */
[----:B------:R-:W2:Y:S02]  /*0090*/  I2F.F64 R2, R9 ;  /* 0x0000000900027312 */ /* 0x000ea40000201c00 */
[----:B--2---:R-:W-:-:S08]  /*00a0*/  DFMA R2, R2, R4, -100 ;  /* 0xc05900000202742b */ /* 0x004fd00000000004 */
[----:B------:R-:W-:Y:S01]  /*00b0*/  DMUL R4, R2, R2 ;  /* 0x0000000202047228 */ /* 0x000fe20000000000 */
[----:B-1----:R-:W-:Y:S01]  /*00c0*/  IMAD.WIDE R2, R9, 0x10, R6 ;  /* 0x0000001009027825 */ /* 0x002fe200078e0206 */
[----:B------:R-:W-:-:S05]  /*00d0*/  CS2R R6, SRZ ;  /* 0x0000000000067805 */ /* 0x000fca000001ff00 */
[----:B0-----:R-:W-:Y:S01]  /*00e0*/  STG.E.128 desc[UR4][R2.64], R4 ;  /* 0x0000000402007986 */ /* 0x001fe2000c101d04 */
[----:B------:R-:W-:Y:S05]  /*00f0*/  EXIT ;  /* 0x000000000000794d */ /* 0x000fea0003800000 */
.L_x_78:
        /* <DEDUP_REMOVED lines=16> */
.L_x_107:


//--------------------- .text._Z8pulseSinP7double2 --------------------------
	.section	.text._Z8pulseSinP7double2,"ax",@progbits
	.align	128
        .global         _Z8pulseSinP7double2
        .type           _Z8pulseSinP7double2,@function
        .size           _Z8pulseSinP7double2,(.L_x_97 - _Z8pulseSinP7double2)
        .other          _Z8pulseSinP7double2,@"STO_CUDA_ENTRY STV_DEFAULT"
_Z8pulseSinP7double2:
.text._Z8pulseSinP7double2:
[----:B------:R-:W0:Y:S01]  /*0000*/  LDC R1, c[0x0][0x37c] ;  /* 0x0000df00ff017b82 */ /* 0x000e220000000800 */
[----:B------:R-:W1:Y:S07]  /*0010*/  S2R R3, SR_TID.X ;  /* 0x0000000000037919 */ /* 0x000e6e0000002100 */
[----:B------:R-:W1:Y:S01]  /*0020*/  S2UR UR4, SR_CTAID.X ;  /* 0x00000000000479c3 */ /* 0x000e620000002500 */
[----:B------:R-:W-:Y:S01]  /*0030*/  IMAD.MOV.U32 R2, RZ, RZ, 0x40019000 ;  /* 0x40019000ff027424 */ /* 0x000fe200078e00ff */
[----:B------:R-:W-:Y:S01]  /*0040*/  BSSY.RECONVERGENT B0, `(.L_x_79) ;  /* 0x000001e000007945 */ /* 0x000fe20003800200 */
[----:B0-----:R-:W-:-:S05]  /*0050*/  VIADD R1, R1, 0xffffffd8 ;  /* 0xffffffd801017836 */ /* 0x001fca0000000000 */
[----:B------:R-:W1:Y:S02]  /*0060*/  LDC R10, c[0x0][0x360] ;  /* 0x0000d800ff0a7b82 */ /* 0x000e640000000800 */
[----:B-1----:R-:W-:Y:S01]  /*0070*/  IMAD R10, R10, UR4, R3 ;  /* 0x000000040a0a7c24 */ /* 0x002fe2000f8e0203 */
[----:B------:R-:W0:Y:S01]  /*0080*/  LDCU.64 UR4, c[0x0][0x358] ;  /* 0x00006b00ff0477ac */ /* 0x000e220008000a00 */
[----:B------:R-:W-:Y:S02]  /*0090*/  IMAD.MOV.U32 R3, RZ, RZ, 0x3f490006 ;  /* 0x3f490006ff037424 */ /* 0x000fe400078e00ff */
[----:B------:R-:W1:Y:S04]  /*00a0*/  I2F.F64 R16, R10 ;  /* 0x0000000a00107312 */ /* 0x000e680000201c00 */
[----:B-1----:R-:W-:-:S08]  /*00b0*/  DFMA R16, R16, R2, -100 ;  /* 0xc05900001010742b */ /* 0x002fd00000000002 */
[----:B------:R-:W-:-:S14]  /*00c0*/  DSETP.NEU.AND P0, PT, |R16|, +INF , PT ;  /* 0x7ff000001000742a */ /* 0x000fdc0003f0d200 */
[----:B------:R-:W-:Y:S01]  /*00d0*/  @!P0 DMUL R2, RZ, R16 ;  /* 0x00000010ff028228 */ /* 0x000fe20000000000 */
[----:B------:R-:W-:Y:S01]  /*00e0*/  @!P0 IMAD.MOV.U32 R0, RZ, RZ, RZ ;  /* 0x000000ffff008224 */ /* 0x000fe200078e00ff */
[----:B0-----:R-:W-:Y:S09]  /*00f0*/  @!P0 BRA `(.L_x_80) ;  /* 0x0000000000488947 */ /* 0x001ff20003800000 */
[----:B------:R-:W-:Y:S01]  /*0100*/  UMOV UR6, 0x6dc9c883 ;  /* 0x6dc9c88300067882 */ /* 0x000fe20000000000 */
[----:B------:R-:W-:Y:S01]  /*0110*/  UMOV UR7, 0x3fe45f30 ;  /* 0x3fe45f3000077882 */ /* 0x000fe20000000000 */
[C---:B------:R-:W-:Y:S02]  /*0120*/  DSETP.GE.AND P0, PT, |R16|.reuse, 2.14748364800000000000e+09, PT ;  /* 0x41e000001000742a */ /* 0x040fe40003f06200 */
[----:B------:R-:W-:Y:S01]  /*0130*/  DMUL R4, R16, UR6 ;  /* 0x0000000610047c28 */ /* 0x000fe20008000000 */
[----:B------:R-:W-:Y:S01]  /*0140*/  UMOV UR6, 0x54442d18 ;  /* 0x54442d1800067882 */ /* 0x000fe20000000000 */
[----:B------:R-:W-:-:S04]  /*0150*/  UMOV UR7, 0x3ff921fb ;  /* 0x3ff921fb00077882 */ /* 0x000fc80000000000 */
[----:B------:R-:W0:Y:S08]  /*0160*/  F2I.F64 R0, R4 ;  /* 0x0000000400007311 */ /* 0x000e300000301100 */
[----:B0-----:R-:W0:Y:S02]  /*0170*/  I2F.F64 R2, R0 ;  /* 0x0000000000027312 */ /* 0x001e240000201c00 */
[----:B0-----:R-:W-:Y:S01]  /*0180*/  DFMA R6, R2, -UR6, R16 ;  /* 0x8000000602067c2b */ /* 0x001fe20008000010 */
[----:B------:R-:W-:Y:S01]  /*0190*/  UMOV UR6, 0x33145c00 ;  /* 0x33145c0000067882 */ /* 0x000fe20000000000 */
[----:B------:R-:W-:-:S06]  /*01a0*/  UMOV UR7, 0x3c91a626 ;  /* 0x3c91a62600077882 */ /* 0x000fcc0000000000 */
[----:B------:R-:W-:Y:S01]  /*01b0*/  DFMA R6, R2, -UR6, R6 ;  /* 0x8000000602067c2b */ /* 0x000fe20008000006 */
[----:B------:R-:W-:Y:S01]  /*01c0*/  UMOV UR6, 0x252049c0 ;  /* 0x252049c000067882 */ /* 0x000fe20000000000 */
[----:B------:R-:W-:-:S06]  /*01d0*/  UMOV UR7, 0x397b839a ;  /* 0x397b839a00077882 */ /* 0x000fcc0000000000 */
[----:B------:R-:W-:Y:S01]  /*01e0*/  DFMA R2, R2, -UR6, R6 ;  /* 0x8000000602027c2b */ /* 0x000fe20008000006 */
[----:B------:R-:W-:Y:S10]  /*01f0*/  @!P0 BRA `(.L_x_80) ;  /* 0x0000000000088947 */ /* 0x000ff40003800000 */
[----:B------:R-:W-:-:S07]  /*0200*/  MOV R12, 0x220 ;  /* 0x00000220000c7802 */ /* 0x000fce0000000f00 */
[----:B------:R-:W-:Y:S05]  /*0210*/  CALL.REL.NOINC `($_Z8pulseSinP7double2$__internal_trig_reduction_slowpathd) ;  /* 0x00000000008c7944 */ /* 0x000fea0003c00000 */
.L_x_80:
[----:B------:R-:W-:Y:S05]  /*0220*/  BSYNC.RECONVERGENT B0 ;  /* 0x0000000000007941 */ /* 0x000fea0003800200 */
.L_x_79:
[----:B------:R-:W0:Y:S01]  /*0230*/  LDCU.64 UR6, c[0x4][0x8] ;  /* 0x01000100ff0677ac */ /* 0x000e220008000a00 */
[----:B------:R-:W-:-:S05]  /*0240*/  IMAD.SHL.U32 R4, R0, 0x40, RZ ;  /* 0x0000004000047824 */ /* 0x000fca00078e00ff */
[----:B------:R-:W-:-:S04]  /*0250*/  LOP3.LUT R4, R4, 0x40, RZ, 0xc0, !PT ;  /* 0x0000004004047812 */ /* 0x000fc800078ec0ff */
[----:B0-----:R-:W-:-:S05]  /*0260*/  IADD3 R20, P0, PT, R4, UR6, RZ ;  /* 0x0000000604147c10 */ /* 0x001fca000ff1e0ff */
[----:B------:R-:W-:-:S05]  /*0270*/  IMAD.X R21, RZ, RZ, UR7, P0 ;  /* 0x00000007ff157e24 */ /* 0x000fca00080e06ff */
[----:B------:R-:W2:Y:S04]  /*0280*/  LDG.E.128.CONSTANT R16, desc[UR4][R20.64] ;  /* 0x0000000414107981 */ /* 0x000ea8000c1e9d00 */
[----:B------:R-:W3:Y:S04]  /*0290*/  LDG.E.128.CONSTANT R12, desc[UR4][R20.64+0x10] ;  /* 0x00001004140c7981 */ /* 0x000ee8000c1e9d00 */
[----:B------:R-:W4:Y:S01]  /*02a0*/  LDG.E.128.CONSTANT R4, desc[UR4][R20.64+0x20] ;  /* 0x0000200414047981 */ /* 0x000f22000c1e9d00 */
[----:B------:R-:W-:Y:S01]  /*02b0*/  LOP3.LUT R8, R0, 0x1, RZ, 0xc0, !PT ;  /* 0x0000000100087812 */ /* 0x000fe200078ec0ff */
[----:B------:R-:W-:-:S02]  /*02c0*/  IMAD.MOV.U32 R22, RZ, RZ, 0x20fd8164 ;  /* 0x20fd8164ff167424 */ /* 0x000fc400078e00ff */
[----:B------:R-:W-:Y:S01]  /*02d0*/  IMAD.MOV.U32 R11, RZ, RZ, 0x3da8ff83 ;  /* 0x3da8ff83ff0b7424 */ /* 0x000fe200078e00ff */
[----:B------:R-:W-:Y:S01]  /*02e0*/  ISETP.NE.U32.AND P0, PT, R8, 0x1, PT ;  /* 0x000000010800780c */ /* 0x000fe20003f05070 */
[----:B------:R-:W-:-:S03]  /*02f0*/  DMUL R8, R2, R2 ;  /* 0x0000000202087228 */ /* 0x000fc60000000000 */
[----:B------:R-:W-:Y:S02]  /*0300*/  FSEL R22, R22, -8.06006814911005101289e+34, !P0 ;  /* 0xf9785eba16167808 */ /* 0x000fe40004000000 */
[----:B------:R-:W-:-:S06]  /*0310*/  FSEL R23, -R11, 0.11223486810922622681, !P0 ;  /* 0x3de5db650b177808 */ /* 0x000fcc0004000100 */
[----:B--2---:R-:W-:-:S08]  /*0320*/  DFMA R16, R8, R22, R16 ;  /* 0x000000160810722b */ /* 0x004fd00000000010 */
[----:B------:R-:W-:-:S08]  /*0330*/  DFMA R16, R8, R16, R18 ;  /* 0x000000100810722b */ /* 0x000fd00000000012 */
[----:B---3--:R-:W-:-:S08]  /*0340*/  DFMA R12, R8, R16, R12 ;  /* 0x00000010080c722b */ /* 0x008fd0000000000c */
[----:B------:R-:W-:-:S08]  /*0350*/  DFMA R12, R8, R12, R14 ;  /* 0x0000000c080c722b */ /* 0x000fd0000000000e */
[----:B----4-:R-:W-:-:S08]  /*0360*/  DFMA R4, R8, R12, R4 ;  /* 0x0000000c0804722b */ /* 0x010fd00000000004 */
[----:B------:R-:W-:Y:S01]  /*0370*/  DFMA R4, R8, R4, R6 ;  /* 0x000000040804722b */ /* 0x000fe20000000006 */
[----:B------:R-:W0:Y:S07]  /*0380*/  LDC.64 R6, c[0x0][0x380] ;  /* 0x0000e000ff067b82 */ /* 0x000e2e0000000a00 */
[----:B------:R-:W-:Y:S02]  /*0390*/  DFMA R2, R4, R2, R2 ;  /* 0x000000020402722b */ /* 0x000fe40000000002 */
[----:B------:R-:W-:-:S10]  /*03a0*/  DFMA R4, R8, R4, 1 ;  /* 0x3ff000000804742b */ /* 0x000fd40000000004 */
[----:B------:R-:W-:Y:S02]  /*03b0*/  FSEL R4, R4, R2, !P0 ;  /* 0x0000000204047208 */ /* 0x000fe40004000000 */
[----:B------:R-:W-:Y:S02]  /*03c0*/  FSEL R5, R5, R3, !P0 ;  /* 0x0000000305057208 */ /* 0x000fe40004000000 */
[----:B------:R-:W-:Y:S01]  /*03d0*/  LOP3.LUT P0, RZ, R0, 0x2, RZ, 0xc0, !PT ;  /* 0x0000000200ff7812 */ /* 0x000fe2000780c0ff */
[----:B0-----:R-:W-:Y:S01]  /*03e0*/  IMAD.WIDE R10, R10, 0x10, R6 ;  /* 0x000000100a0a7825 */ /* 0x001fe200078e0206 */
[----:B------:R-:W-:Y:S02]  /*03f0*/  CS2R R6, SRZ ;  /* 0x0000000000067805 */ /* 0x000fe4000001ff00 */
[----:B------:R-:W-:-:S10]  /*0400*/  DADD R2, RZ, -R4 ;  /* 0x00000000ff027229 */ /* 0x000fd40000000804 */
[----:B------:R-:W-:Y:S02]  /*0410*/  FSEL R4, R4, R2, !P0 ;  /* 0x0000000204047208 */ /* 0x000fe40004000000 */
[----:B------:R-:W-:-:S05]  /*0420*/  FSEL R5, R5, R3, !P0 ;  /* 0x0000000305057208 */ /* 0x000fca0004000000 */
[----:B------:R-:W-:Y:S01]  /*0430*/  STG.E.128 desc[UR4][R10.64], R4 ;  /* 0x000000040a007986 */ /* 0x000fe2000c101d04 */
[----:B------:R-:W-:Y:S05]  /*0440*/  EXIT ;  /* 0x000000000000794d */ /* 0x000fea0003800000 */
        .type           $_Z8pulseSinP7double2$__internal_trig_reduction_slowpathd,@function
        .size           $_Z8pulseSinP7double2$__internal_trig_reduction_slowpathd,(.L_x_97 - $_Z8pulseSinP7double2$__internal_trig_reduction_slowpathd)
$_Z8pulseSinP7double2$__internal_trig_reduction_slowpathd:
[--C-:B------:R-:W-:Y:S01]  /*0450*/  SHF.R.U32.HI R6, RZ, 0x14, R17.reuse ;  /* 0x00000014ff067819 */ /* 0x100fe20000011611 */
[----:B------:R-:W-:Y:S02]  /*0460*/  IMAD.MOV.U32 R11, RZ, RZ, R16 ;  /* 0x000000ffff0b7224 */ /* 0x000fe400078e0010 */
[----:B------:R-:W-:Y:S01]  /*0470*/  IMAD.MOV.U32 R14, RZ, RZ, R17 ;  /* 0x000000ffff0e7224 */ /* 0x000fe200078e0011 */
[----:B------:R-:W-:Y:S01]  /*0480*/  LOP3.LUT R0, R6, 0x7ff, RZ, 0xc0, !PT ;  /* 0x000007ff06007812 */ /* 0x000fe200078ec0ff */
[----:B------:R-:W-:-:S03]  /*0490*/  IMAD.MOV.U32 R4, RZ, RZ, RZ ;  /* 0x000000ffff047224 */ /* 0x000fc600078e00ff */
[----:B------:R-:W-:-:S13]  /*04a0*/  ISETP.NE.AND P0, PT, R0, 0x7ff, PT ;  /* 0x000007ff0000780c */ /* 0x000fda0003f05270 */
[----:B------:R-:W-:Y:S05]  /*04b0*/  @!P0 BRA `(.L_x_81) ;  /* 0x0000000800488947 */ /* 0x000fea0003800000 */
[----:B------:R-:W-:Y:S01]  /*04c0*/  VIADD R0, R0, 0xfffffc00 ;  /* 0xfffffc0000007836 */ /* 0x000fe20000000000 */
[----:B------:R-:W-:Y:S01]  /*04d0*/  BSSY.RECONVERGENT B1, `(.L_x_82) ;  /* 0x000002f000017945 */ /* 0x000fe20003800200 */
[----:B------:R-:W-:-:S03]  /*04e0*/  CS2R R18, SRZ ;  /* 0x0000000000127805 */ /* 0x000fc6000001ff00 */
[----:B------:R-:W-:Y:S02]  /*04f0*/  SHF.R.U32.HI R7, RZ, 0x6, R0 ;  /* 0x00000006ff077819 */ /* 0x000fe40000011600 */
[----:B------:R-:W-:Y:S02]  /*0500*/  ISETP.GE.U32.AND P0, PT, R0, 0x80, PT ;  /* 0x000000800000780c */ /* 0x000fe40003f06070 */
[C---:B------:R-:W-:Y:S02]  /*0510*/  IADD3 R0, PT, PT, -R7.reuse, 0x13, RZ ;  /* 0x0000001307007810 */ /* 0x040fe40007ffe1ff */
[----:B------:R-:W-:Y:S02]  /*0520*/  IADD3 R21, PT, PT, -R7, 0xf, RZ ;  /* 0x0000000f07157810 */ /* 0x000fe40007ffe1ff */
[----:B------:R-:W-:-:S04]  /*0530*/  SEL R0, R0, 0x12, P0 ;  /* 0x0000001200007807 */ /* 0x000fc80000000000 */
[----:B------:R-:W-:-:S13]  /*0540*/  ISETP.GE.AND P0, PT, R21, R0, PT ;  /* 0x000000001500720c */ /* 0x000fda0003f06270 */
[----:B------:R-:W-:Y:S05]  /*0550*/  @P0 BRA `(.L_x_83) ;  /* 0x0000000000980947 */ /* 0x000fea0003800000 */
[----:B------:R-:W0:Y:S01]  /*0560*/  LDC.64 R8, c[0x0][0x358] ;  /* 0x0000d600ff087b82 */ /* 0x000e220000000a00 */
[C---:B------:R-:W-:Y:S01]  /*0570*/  SHF.L.U64.HI R13, R11.reuse, 0xb, R14 ;  /* 0x0000000b0b0d7819 */ /* 0x040fe2000001020e */
[----:B------:R-:W-:Y:S01]  /*0580*/  BSSY.RECONVERGENT B2, `(.L_x_84) ;  /* 0x0000022000027945 */ /* 0x000fe20003800200 */
[----:B------:R-:W-:Y:S01]  /*0590*/  IMAD.SHL.U32 R11, R11, 0x800, RZ ;  /* 0x000008000b0b7824 */ /* 0x000fe200078e00ff */
[----:B------:R-:W-:Y:S01]  /*05a0*/  IADD3 R15, PT, PT, RZ, -R7, -R0 ;  /* 0x80000007ff0f7210 */ /* 0x000fe20007ffe800 */
[----:B------:R-:W-:Y:S01]  /*05b0*/  IMAD.MOV.U32 R14, RZ, RZ, RZ ;  /* 0x000000ffff0e7224 */ /* 0x000fe200078e00ff */
[----:B------:R-:W-:Y:S02]  /*05c0*/  CS2R R18, SRZ ;  /* 0x0000000000127805 */ /* 0x000fe4000001ff00 */
[----:B------:R-:W-:Y:S01]  /*05d0*/  LOP3.LUT R13, R13, 0x80000000, RZ, 0xfc, !PT ;  /* 0x800000000d0d7812 */ /* 0x000fe200078efcff */
[----:B------:R-:W1:Y:S06]  /*05e0*/  LDC.64 R2, c[0x4][RZ] ;  /* 0x01000000ff027b82 */ /* 0x000e6c0000000a00 */
.L_x_85:
[----:B0-----:R-:W-:Y:S01]  /*05f0*/  R2UR UR6, R8 ;  /* 0x00000000080672ca */ /* 0x001fe200000e0000 */
[----:B-1----:R-:W-:Y:S01]  /*0600*/  IMAD.WIDE R4, R21, 0x8, R2 ;  /* 0x0000000815047825 */ /* 0x002fe200078e0202 */
[----:B------:R-:W-:-:S13]  /*0610*/  R2UR UR7, R9 ;  /* 0x00000000090772ca */ /* 0x000fda00000e0000 */
[----:B------:R-:W2:Y:S01]  /*0620*/  LDG.E.64.CONSTANT R4, desc[UR6][R4.64] ;  /* 0x0000000604047981 */ /* 0x000ea2000c1e9b00 */
[----:B------:R-:W-:Y:S02]  /*0630*/  VIADD R15, R15, 0x1 ;  /* 0x000000010f0f7836 */ /* 0x000fe40000000000 */
[----:B------:R-:W-:Y:S02]  /*0640*/  VIADD R21, R21, 0x1 ;  /* 0x0000000115157836 */ /* 0x000fe40000000000 */
[----:B--2---:R-:W-:-:S04]  /*0650*/  IMAD.WIDE.U32 R18, P2, R4, R11, R18 ;  /* 0x0000000b04127225 */ /* 0x004fc80007840012 */
[----:B------:R-:W-:Y:S02]  /*0660*/  IMAD R23, R4, R13, RZ ;  /* 0x0000000d04177224 */ /* 0x000fe400078e02ff */
[CC--:B------:R-:W-:Y:S02]  /*0670*/  IMAD R16, R5.reuse, R11.reuse, RZ ;  /* 0x0000000b05107224 */ /* 0x0c0fe400078e02ff */
[----:B------:R-:W-:Y:S01]  /*0680*/  IMAD.HI.U32 R25, R5, R11, RZ ;  /* 0x0000000b05197227 */ /* 0x000fe200078e00ff */
[----:B------:R-:W-:-:S03]  /*0690*/  IADD3 R19, P0, PT, R23, R19, RZ ;  /* 0x0000001317137210 */ /* 0x000fc60007f1e0ff */
[----:B------:R-:W-:Y:S01]  /*06a0*/  IMAD R23, R14, 0x8, R1 ;  /* 0x000000080e177824 */ /* 0x000fe200078e0201 */
[----:B------:R-:W-:Y:S01]  /*06b0*/  IADD3 R19, P1, PT, R16, R19, RZ ;  /* 0x0000001310137210 */ /* 0x000fe20007f3e0ff */
[----:B------:R-:W-:-:S04]  /*06c0*/  IMAD.HI.U32 R16, R4, R13, RZ ;  /* 0x0000000d04107227 */ /* 0x000fc800078e00ff */
[----:B------:R-:W-:Y:S01]  /*06d0*/  IMAD.X R4, RZ, RZ, R16, P2 ;  /* 0x000000ffff047224 */ /* 0x000fe200010e0610 */
[----:B------:R0:W-:Y:S01]  /*06e0*/  STL.64 [R23], R18 ;  /* 0x0000001217007387 */ /* 0x0001e20000100a00 */
[----:B------:R-:W-:-:S03]  /*06f0*/  IMAD.HI.U32 R16, R5, R13, RZ ;  /* 0x0000000d05107227 */ /* 0x000fc600078e00ff */
[----:B------:R-:W-:Y:S01]  /*0700*/  IADD3.X R4, P0, PT, R25, R4, RZ, P0, !PT ;  /* 0x0000000419047210 */ /* 0x000fe2000071e4ff */
[----:B------:R-:W-:Y:S02]  /*0710*/  IMAD R5, R5, R13, RZ ;  /* 0x0000000d05057224 */ /* 0x000fe400078e02ff */
[----:B------:R-:W-:-:S03]  /*0720*/  VIADD R14, R14, 0x1 ;  /* 0x000000010e0e7836 */ /* 0x000fc60000000000 */
[----:B------:R-:W-:Y:S01]  /*0730*/  IADD3.X R5, P1, PT, R5, R4, RZ, P1, !PT ;  /* 0x0000000405057210 */ /* 0x000fe20000f3e4ff */
[----:B------:R-:W-:Y:S01]  /*0740*/  IMAD.X R4, RZ, RZ, R16, P0 ;  /* 0x000000ffff047224 */ /* 0x000fe200000e0610 */
[----:B------:R-:W-:-:S03]  /*0750*/  ISETP.NE.AND P0, PT, R15, -0xf, PT ;  /* 0xfffffff10f00780c */ /* 0x000fc60003f05270 */
[----:B------:R-:W-:Y:S02]  /*0760*/  IMAD.X R4, RZ, RZ, R4, P1 ;  /* 0x000000ffff047224 */ /* 0x000fe400008e0604 */
[----:B0-----:R-:W-:Y:S02]  /*0770*/  IMAD.MOV.U32 R18, RZ, RZ, R5 ;  /* 0x000000ffff127224 */ /* 0x001fe400078e0005 */
[----:B------:R-:W-:-:S06]  /*0780*/  IMAD.MOV.U32 R19, RZ, RZ, R4 ;  /* 0x000000ffff137224 */ /* 0x000fcc00078e0004 */
[----:B------:R-:W-:Y:S05]  /*0790*/  @P0 BRA `(.L_x_85) ;  /* 0xfffffffc00940947 */ /* 0x000fea000383ffff */
[----:B------:R-:W-:Y:S05]  /*07a0*/  BSYNC.RECONVERGENT B2 ;  /* 0x0000000000027941 */ /* 0x000fea0003800200 */
.L_x_84:
[----:B------:R-:W-:-:S07]  /*07b0*/  IMAD.MOV.U32 R21, RZ, RZ, R0 ;  /* 0x000000ffff157224 */ /* 0x000fce00078e0000 */
.L_x_83:
[----:B------:R-:W-:Y:S05]  /*07c0*/  BSYNC.RECONVERGENT B1 ;  /* 0x0000000000017941 */ /* 0x000fea0003800200 */
.L_x_82:
[----:B------:R-:W-:Y:S01]  /*07d0*/  LOP3.LUT P0, R23, R6, 0x3f, RZ, 0xc0, !PT ;  /* 0x0000003f06177812 */ /* 0x000fe2000780c0ff */
[----:B------:R-:W-:-:S04]  /*07e0*/  IMAD.IADD R0, R7, 0x1, R21 ;  /* 0x0000000107007824 */ /* 0x000fc800078e0215 */
[----:B------:R-:W-:-:S05]  /*07f0*/  IMAD.U32 R21, R0, 0x8, R1 ;  /* 0x0000000800157824 */ /* 0x000fca00078e0001 */
[----:B------:R0:W-:Y:S04]  /*0800*/  STL.64 [R21+-0x78], R18 ;  /* 0xffff881215007387 */ /* 0x0001e80000100a00 */
[----:B------:R-:W2:Y:S04]  /*0810*/  @P0 LDL.64 R8, [R1+0x8] ;  /* 0x0000080001080983 */ /* 0x000ea80000100a00 */
[----:B------:R-:W3:Y:S04]  /*0820*/  LDL.64 R2, [R1+0x10] ;  /* 0x0000100001027983 */ /* 0x000ee80000100a00 */
[----:B------:R-:W4:Y:S01]  /*0830*/  LDL.64 R4, [R1+0x18] ;  /* 0x0000180001047983 */ /* 0x000f220000100a00 */
[----:B------:R-:W-:Y:S01]  /*0840*/  @P0 LOP3.LUT R0, R6, 0x3f, RZ, 0xc, !PT ;  /* 0x0000003f06000812 */ /* 0x000fe200078e0cff */
[----:B------:R-:W-:Y:S01]  /*0850*/  BSSY.RECONVERGENT B1, `(.L_x_86) ;  /* 0x0000034000017945 */ /* 0x000fe20003800200 */
[----:B--2---:R-:W-:-:S02]  /*0860*/  @P0 SHF.R.U64 R7, R8, 0x1, R9 ;  /* 0x0000000108070819 */ /* 0x004fc40000001209 */
[----:B------:R-:W-:Y:S02]  /*0870*/  @P0 SHF.R.U32.HI R9, RZ, 0x1, R9 ;  /* 0x00000001ff090819 */ /* 0x000fe40000011609 */
[CC--:B---3--:R-:W-:Y:S02]  /*0880*/  @P0 SHF.L.U32 R11, R2.reuse, R23.reuse, RZ ;  /* 0x00000017020b0219 */ /* 0x0c8fe400000006ff */
[----:B------:R-:W-:Y:S02]  /*0890*/  @P0 SHF.R.U64 R6, R7, R0, R9 ;  /* 0x0000000007060219 */ /* 0x000fe40000001209 */
[--C-:B------:R-:W-:Y:S02]  /*08a0*/  @P0 SHF.R.U32.HI R15, RZ, 0x1, R3.reuse ;  /* 0x00000001ff0f0819 */ /* 0x100fe40000011603 */
[C-C-:B------:R-:W-:Y:S02]  /*08b0*/  @P0 SHF.R.U64 R13, R2.reuse, 0x1, R3.reuse ;  /* 0x00000001020d0819 */ /* 0x140fe40000001203 */
[----:B------:R-:W-:-:S02]  /*08c0*/  @P0 SHF.L.U64.HI R8, R2, R23, R3 ;  /* 0x0000001702080219 */ /* 0x000fc40000010203 */
[----:B------:R-:W-:Y:S02]  /*08d0*/  @P0 SHF.R.U32.HI R7, RZ, R0, R9 ;  /* 0x00000000ff070219 */ /* 0x000fe40000011609 */
[----:B------:R-:W-:Y:S02]  /*08e0*/  @P0 LOP3.LUT R2, R11, R6, RZ, 0xfc, !PT ;  /* 0x000000060b020212 */ /* 0x000fe400078efcff */
[----:B----4-:R-:W-:Y:S02]  /*08f0*/  @P0 SHF.L.U32 R9, R4, R23, RZ ;  /* 0x0000001704090219 */ /* 0x010fe400000006ff */
[----:B------:R-:W-:Y:S02]  /*0900*/  @P0 SHF.R.U64 R14, R13, R0, R15 ;  /* 0x000000000d0e0219 */ /* 0x000fe4000000120f */
[----:B------:R-:W-:Y:S01]  /*0910*/  @P0 LOP3.LUT R3, R8, R7, RZ, 0xfc, !PT ;  /* 0x0000000708030212 */ /* 0x000fe200078efcff */
[----:B------:R-:W-:Y:S01]  /*0920*/  IMAD.SHL.U32 R8, R2, 0x4, RZ ;  /* 0x0000000402087824 */ /* 0x000fe200078e00ff */
[----:B------:R-:W-:-:S02]  /*0930*/  @P0 SHF.L.U64.HI R23, R4, R23, R5 ;  /* 0x0000001704170219 */ /* 0x000fc40000010205 */
[----:B------:R-:W-:Y:S02]  /*0940*/  @P0 LOP3.LUT R4, R9, R14, RZ, 0xfc, !PT ;  /* 0x0000000e09040212 */ /* 0x000fe400078efcff */
[----:B------:R-:W-:Y:S02]  /*0950*/  @P0 SHF.R.U32.HI R0, RZ, R0, R15 ;  /* 0x00000000ff000219 */ /* 0x000fe4000001160f */
[----:B------:R-:W-:Y:S02]  /*0960*/  SHF.L.U64.HI R9, R2, 0x2, R3 ;  /* 0x0000000202097819 */ /* 0x000fe40000010203 */
[----:B------:R-:W-:Y:S02]  /*0970*/  @P0 LOP3.LUT R5, R23, R0, RZ, 0xfc, !PT ;  /* 0x0000000017050212 */ /* 0x000fe400078efcff */
[----:B------:R-:W-:Y:S02]  /*0980*/  SHF.L.W.U32.HI R3, R3, 0x2, R4 ;  /* 0x0000000203037819 */ /* 0x000fe40000010e04 */
[----:B------:R-:W-:-:S02]  /*0990*/  IADD3 RZ, P0, PT, RZ, -R8, RZ ;  /* 0x80000008ffff7210 */ /* 0x000fc40007f1e0ff */
[----:B------:R-:W-:Y:S02]  /*09a0*/  LOP3.LUT R0, RZ, R9, RZ, 0x33, !PT ;  /* 0x00000009ff007212 */ /* 0x000fe400078e33ff */
[----:B------:R-:W-:Y:S02]  /*09b0*/  SHF.L.W.U32.HI R4, R4, 0x2, R5 ;  /* 0x0000000204047819 */ /* 0x000fe40000010e05 */
[----:B------:R-:W-:Y:S02]  /*09c0*/  LOP3.LUT R2, RZ, R3, RZ, 0x33, !PT ;  /* 0x00000003ff027212 */ /* 0x000fe400078e33ff */
[----:B------:R-:W-:Y:S02]  /*09d0*/  IADD3.X R6, P0, PT, RZ, R0, RZ, P0, !PT ;  /* 0x00000000ff067210 */ /* 0x000fe4000071e4ff */
[----:B------:R-:W-:Y:S02]  /*09e0*/  LOP3.LUT R7, RZ, R4, RZ, 0x33, !PT ;  /* 0x00000004ff077212 */ /* 0x000fe400078e33ff */
[----:B------:R-:W-:-:S02]  /*09f0*/  IADD3.X R0, P1, PT, RZ, R2, RZ, P0, !PT ;  /* 0x00000002ff007210 */ /* 0x000fc4000073e4ff */
[----:B------:R-:W-:-:S03]  /*0a00*/  ISETP.GT.U32.AND P2, PT, R3, -0x1, PT ;  /* 0xffffffff0300780c */ /* 0x000fc60003f44070 */
[----:B------:R-:W-:Y:S01]  /*0a10*/  IMAD.X R7, RZ, RZ, R7, P1 ;  /* 0x000000ffff077224 */ /* 0x000fe200008e0607 */
[----:B------:R-:W-:-:S04]  /*0a20*/  ISETP.GT.AND.EX P0, PT, R4, -0x1, PT, P2 ;  /* 0xffffffff0400780c */ /* 0x000fc80003f04320 */
[----:B------:R-:W-:Y:S02]  /*0a30*/  SEL R2, R4, R7, P0 ;  /* 0x0000000704027207 */ /* 0x000fe40000000000 */
[----:B------:R-:W-:Y:S02]  /*0a40*/  SEL R13, R3, R0, P0 ;  /* 0x00000000030d7207 */ /* 0x000fe40000000000 */
[----:B------:R-:W-:Y:S02]  /*0a50*/  ISETP.NE.U32.AND P1, PT, R2, RZ, PT ;  /* 0x000000ff0200720c */ /* 0x000fe40003f25070 */
[----:B------:R-:W-:Y:S02]  /*0a60*/  SEL R9, R9, R6, P0 ;  /* 0x0000000609097207 */ /* 0x000fe40000000000 */
[----:B------:R-:W-:Y:S01]  /*0a70*/  SEL R3, R13, R2, !P1 ;  /* 0x000000020d037207 */ /* 0x000fe20004800000 */
[----:B------:R-:W-:-:S05]  /*0a80*/  @!P0 IMAD.MOV R8, RZ, RZ, -R8 ;  /* 0x000000ffff088224 */ /* 0x000fca00078e0a08 */
[----:B------:R-:W1:Y:S02]  /*0a90*/  FLO.U32 R3, R3 ;  /* 0x0000000300037300 */ /* 0x000e6400000e0000 */
[C---:B-1----:R-:W-:Y:S02]  /*0aa0*/  IADD3 R7, PT, PT, -R3.reuse, 0x1f, RZ ;  /* 0x0000001f03077810 */ /* 0x042fe40007ffe1ff */
[----:B------:R-:W-:-:S03]  /*0ab0*/  IADD3 R0, PT, PT, -R3, 0x3f, RZ ;  /* 0x0000003f03007810 */ /* 0x000fc60007ffe1ff */
[----:B------:R-:W-:-:S05]  /*0ac0*/  @P1 IMAD.MOV R0, RZ, RZ, R7 ;  /* 0x000000ffff001224 */ /* 0x000fca00078e0207 */
[----:B------:R-:W-:-:S13]  /*0ad0*/  ISETP.NE.AND P1, PT, R0, RZ, PT ;  /* 0x000000ff0000720c */ /* 0x000fda0003f25270 */
[----:B0-----:R-:W-:Y:S05]  /*0ae0*/  @!P1 BRA `(.L_x_87) ;  /* 0x0000000000289947 */ /* 0x001fea0003800000 */
[--C-:B------:R-:W-:Y:S02]  /*0af0*/  SHF.R.U64 R7, R8, 0x1, R9.reuse ;  /* 0x0000000108077819 */ /* 0x100fe40000001209 */
[C---:B------:R-:W-:Y:S02]  /*0b00*/  LOP3.LUT R3, R0.reuse, 0x3f, RZ, 0xc0, !PT ;  /* 0x0000003f00037812 */ /* 0x040fe400078ec0ff */
[----:B------:R-:W-:Y:S02]  /*0b10*/  SHF.R.U32.HI R9, RZ, 0x1, R9 ;  /* 0x00000001ff097819 */ /* 0x000fe40000011609 */
[----:B------:R-:W-:Y:S02]  /*0b20*/  LOP3.LUT R6, R0, 0x3f, RZ, 0xc, !PT ;  /* 0x0000003f00067812 */ /* 0x000fe400078e0cff */
[CC--:B------:R-:W-:Y:S02]  /*0b30*/  SHF.L.U64.HI R11, R13.reuse, R3.reuse, R2 ;  /* 0x000000030d0b7219 */ /* 0x0c0fe40000010202 */
[----:B------:R-:W-:-:S02]  /*0b40*/  SHF.L.U32 R3, R13, R3, RZ ;  /* 0x000000030d037219 */ /* 0x000fc400000006ff */
[-CC-:B------:R-:W-:Y:S02]  /*0b50*/  SHF.R.U64 R2, R7, R6.reuse, R9.reuse ;  /* 0x0000000607027219 */ /* 0x180fe40000001209 */
[----:B------:R-:W-:Y:S02]  /*0b60*/  SHF.R.U32.HI R6, RZ, R6, R9 ;  /* 0x00000006ff067219 */ /* 0x000fe40000011609 */
[----:B------:R-:W-:Y:S02]  /*0b70*/  LOP3.LUT R13, R3, R2, RZ, 0xfc, !PT ;  /* 0x00000002030d7212 */ /* 0x000fe400078efcff */
[----:B------:R-:W-:-:S07]  /*0b80*/  LOP3.LUT R2, R11, R6, RZ, 0xfc, !PT ;  /* 0x000000060b027212 */ /* 0x000fce00078efcff */
.L_x_87:
[----:B------:R-:W-:Y:S05]  /*0b90*/  BSYNC.RECONVERGENT B1 ;  /* 0x0000000000017941 */ /* 0x000fea0003800200 */
.L_x_86:
[----:B------:R-:W-:Y:S01]  /*0ba0*/  IMAD.WIDE.U32 R8, R13, 0x2168c235, RZ ;  /* 0x2168c2350d087825 */ /* 0x000fe200078e00ff */
[----:B------:R-:W-:-:S03]  /*0bb0*/  SHF.R.U32.HI R5, RZ, 0x1e, R5 ;  /* 0x0000001eff057819 */ /* 0x000fc60000011605 */
[----:B------:R-:W-:Y:S01]  /*0bc0*/  IMAD.MOV.U32 R6, RZ, RZ, R9 ;  /* 0x000000ffff067224 */ /* 0x000fe200078e0009 */
[----:B------:R-:W-:Y:S01]  /*0bd0*/  IADD3 RZ, P1, PT, R8, R8, RZ ;  /* 0x0000000808ff7210 */ /* 0x000fe20007f3e0ff */
[----:B------:R-:W-:Y:S01]  /*0be0*/  IMAD.MOV.U32 R7, RZ, RZ, RZ ;  /* 0x000000ffff077224 */ /* 0x000fe200078e00ff */
[----:B------:R-:W-:Y:S01]  /*0bf0*/  LEA.HI R4, R4, R5, RZ, 0x1 ;  /* 0x0000000504047211 */ /* 0x000fe200078f08ff */
[----:B------:R-:W-:-:S04]  /*0c00*/  IMAD.HI.U32 R3, R2, -0x36f0255e, RZ ;  /* 0xc90fdaa202037827 */ /* 0x000fc800078e00ff */
[----:B------:R-:W-:-:S04]  /*0c10*/  IMAD.WIDE.U32 R6, R13, -0x36f0255e, R6 ;  /* 0xc90fdaa20d067825 */ /* 0x000fc800078e0006 */
[C---:B------:R-:W-:Y:S02]  /*0c20*/  IMAD R9, R2.reuse, -0x36f0255e, RZ ;  /* 0xc90fdaa202097824 */ /* 0x040fe400078e02ff */
[----:B------:R-:W-:-:S04]  /*0c30*/  IMAD.WIDE.U32 R6, P2, R2, 0x2168c235, R6 ;  /* 0x2168c23502067825 */ /* 0x000fc80007840006 */
[----:B------:R-:W-:Y:S01]  /*0c40*/  IMAD.X R2, RZ, RZ, R3, P2 ;  /* 0x000000ffff027224 */ /* 0x000fe200010e0603 */
[----:B------:R-:W-:Y:S02]  /*0c50*/  IADD3 R3, P2, PT, R9, R7, RZ ;  /* 0x0000000709037210 */ /* 0x000fe40007f5e0ff */
[----:B------:R-:W-:Y:S02]  /*0c60*/  IADD3.X RZ, P1, PT, R6, R6, RZ, P1, !PT ;  /* 0x0000000606ff7210 */ /* 0x000fe40000f3e4ff */
[C---:B------:R-:W-:Y:S01]  /*0c70*/  ISETP.GT.U32.AND P3, PT, R3.reuse, RZ, PT ;  /* 0x000000ff0300720c */ /* 0x040fe20003f64070 */
[----:B------:R-:W-:Y:S01]  /*0c80*/  IMAD.X R2, RZ, RZ, R2, P2 ;  /* 0x000000ffff027224 */ /* 0x000fe200010e0602 */
[----:B------:R-:W-:-:S04]  /*0c90*/  IADD3.X R6, P2, PT, R3, R3, RZ, P1, !PT ;  /* 0x0000000303067210 */ /* 0x000fc80000f5e4ff */
[C---:B------:R-:W-:Y:S01]  /*0ca0*/  ISETP.GT.AND.EX P1, PT, R2.reuse, RZ, PT, P3 ;  /* 0x000000ff0200720c */ /* 0x040fe20003f24330 */
[----:B------:R-:W-:-:S03]  /*0cb0*/  IMAD.X R7, R2, 0x1, R2, P2 ;  /* 0x0000000102077824 */ /* 0x000fc600010e0602 */
[----:B------:R-:W-:Y:S02]  /*0cc0*/  SEL R6, R6, R3, P1 ;  /* 0x0000000306067207 */ /* 0x000fe40000800000 */
[----:B------:R-:W-:Y:S02]  /*0cd0*/  SEL R3, R7, R2, P1 ;  /* 0x0000000207037207 */ /* 0x000fe40000800000 */
[----:B------:R-:W-:Y:S02]  /*0ce0*/  IADD3 R2, P2, PT, R6, 0x1, RZ ;  /* 0x0000000106027810 */ /* 0x000fe40007f5e0ff */
[----:B------:R-:W-:Y:S02]  /*0cf0*/  SEL R7, RZ, 0xffffffff, !P1 ;  /* 0xffffffffff077807 */ /* 0x000fe40004800000 */
[----:B------:R-:W-:Y:S01]  /*0d00*/  LOP3.LUT P1, R17, R17, 0x80000000, RZ, 0xc0, !PT ;  /* 0x8000000011117812 */ /* 0x000fe2000782c0ff */
[----:B------:R-:W-:Y:S02]  /*0d10*/  IMAD.X R3, RZ, RZ, R3, P2 ;  /* 0x000000ffff037224 */ /* 0x000fe400010e0603 */
[----:B------:R-:W-:Y:S01]  /*0d20*/  IMAD.IADD R0, R7, 0x1, -R0 ;  /* 0x0000000107007824 */ /* 0x000fe200078e0a00 */
[----:B------:R-:W-:-:S02]  /*0d30*/  @!P0 LOP3.LUT R17, R17, 0x80000000, RZ, 0x3c, !PT ;  /* 0x8000000011118812 */ /* 0x000fc400078e3cff */
[----:B------:R-:W-:Y:S01]  /*0d40*/  SHF.R.U64 R2, R2, 0xa, R3 ;  /* 0x0000000a02027819 */ /* 0x000fe20000001203 */
[----:B------:R-:W-:-:S03]  /*0d50*/  IMAD.SHL.U32 R0, R0, 0x100000, RZ ;  /* 0x0010000000007824 */ /* 0x000fc600078e00ff */
[----:B------:R-:W-:-:S03]  /*0d60*/  IADD3 R2, P2, PT, R2, 0x1, RZ ;  /* 0x0000000102027810 */ /* 0x000fc60007f5e0ff */
[----:B------:R-:W-:Y:S01]  /*0d70*/  @P1 IMAD.MOV R4, RZ, RZ, -R4 ;  /* 0x000000ffff041224 */ /* 0x000fe200078e0a04 */
[----:B------:R-:W-:-:S04]  /*0d80*/  LEA.HI.X R3, R3, RZ, RZ, 0x16, P2 ;  /* 0x000000ff03037211 */ /* 0x000fc800010fb4ff */
[--C-:B------:R-:W-:Y:S02]  /*0d90*/  SHF.R.U64 R2, R2, 0x1, R3.reuse ;  /* 0x0000000102027819 */ /* 0x100fe40000001203 */
[----:B------:R-:W-:Y:S02]  /*0da0*/  SHF.R.U32.HI R3, RZ, 0x1, R3 ;  /* 0x00000001ff037819 */ /* 0x000fe40000011603 */
[----:B------:R-:W-:-:S04]  /*0db0*/  IADD3 R11, P2, P3, RZ, RZ, R2 ;  /* 0x000000ffff0b7210 */ /* 0x000fc80007b5e002 */
[----:B------:R-:W-:-:S04]  /*0dc0*/  IADD3.X R0, PT, PT, R0, 0x3fe00000, R3, P2, P3 ;  /* 0x3fe0000000007810 */ /* 0x000fc800017e6403 */
[----:B------:R-:W-:-:S07]  /*0dd0*/  LOP3.LUT R14, R0, R17, RZ, 0xfc, !PT ;  /* 0x00000011000e7212 */ /* 0x000fce00078efcff */
.L_x_81:
[----:B------:R-:W-:Y:S02]  /*0de0*/  IMAD.MOV.U32 R13, RZ, RZ, 0x0 ;  /* 0x00000000ff0d7424 */ /* 0x000fe400078e00ff */
[----:B------:R-:W-:Y:S02]  /*0df0*/  IMAD.MOV.U32 R0, RZ, RZ, R4 ;  /* 0x000000ffff007224 */ /* 0x000fe400078e0004 */
[----:B------:R-:W-:Y:S02]  /*0e00*/  IMAD.MOV.U32 R2, RZ, RZ, R11 ;  /* 0x000000ffff027224 */ /* 0x000fe400078e000b */
[----:B------:R-:W-:Y:S01]  /*0e10*/  IMAD.MOV.U32 R3, RZ, RZ, R14 ;  /* 0x000000ffff037224 */ /* 0x000fe200078e000e */
[----:B------:R-:W-:Y:S06]  /*0e20*/  RET.REL.NODEC R12 `(_Z8pulseSinP7double2) ;  /* 0xfffffff00c747950 */ /* 0x000fec0003c3ffff */
.L_x_88:
        /* <DEDUP_REMOVED lines=13> */
.L_x_97:


//--------------------- .text._Z8pulseBinP7double2 --------------------------
	.section	.text._Z8pulseBinP7double2,"ax",@progbits
	.align	128
        .global         _Z8pulseBinP7double2
        .type           _Z8pulseBinP7double2,@function
        .size           _Z8pulseBinP7double2,(.L_x_109 - _Z8pulseBinP7double2)
        .other          _Z8pulseBinP7double2,@"STO_CUDA_ENTRY STV_DEFAULT"
_Z8pulseBinP7double2:
.text._Z8pulseBinP7double2:
[----:B------:R-:W-:Y:S01]  /*0000*/  LDC R1, c[0x0][0x37c] ;  /* 0x0000df00ff017b82 */ /* 0x000fe20000000800 */
[----:B------:R-:W0:Y:S07]  /*0010*/  S2R R0, SR_TID.X ;  /* 0x0000000000007919 */ /* 0x000e2e0000002100 */
[----:B------:R-:W0:Y:S08]  /*0020*/  S2UR UR4, SR_CTAID.X ;  /* 0x00000000000479c3 */ /* 0x000e300000002500 */
[----:B------:R-:W0:Y:S02]  /*0030*/  LDC R7, c[0x0][0x360] ;  /* 0x0000d800ff077b82 */ /* 0x000e240000000800 */
[----:B0-----:R-:W-:-:S05]  /*0040*/  IMAD R7, R7, UR4, R0 ;  /* 0x0000000407077c24 */ /* 0x001fca000f8e0200 */
[----:B------:R-:W-:-:S04]  /*0050*/  IADD3 R0, PT, PT, R7, -0x1c001, RZ ;  /* 0xfffe3fff07007810 */ /* 0x000fc80007ffe0ff */
[----:B------:R-:W-:-:S13]  /*0060*/  ISETP.GT.U32.AND P0, PT, R0, 0x7ffe, PT ;  /* 0x00007ffe0000780c */ /* 0x000fda0003f04070 */
[----:B------:R-:W-:Y:S05]  /*0070*/  @P0 EXIT ;  /* 0x000000000000094d */ /* 0x000fea0003800000 */
[----:B------:R-:W0:Y:S01]  /*0080*/  LDC.64 R2, c[0x0][0x380] ;  /* 0x0000e000ff027b82 */ /* 0x000e220000000a00 */
[----:B------:R-:W1:Y:S01]  /*0090*/  LDCU.64 UR4, c[0x0][0x358] ;  /* 0x00006b00ff0477ac */ /* 0x000e620008000a00 */
[----:B------:R-:W-:Y:S01]  /*00a0*/  HFMA2 R4, -RZ, RZ, 0, 0 ;  /* 0x00000000ff047431 */ /* 0x000fe200000001ff */
[----:B------:R-:W-:Y:S01]  /*00b0*/  MOV R5, 0x3ff00000 ;  /* 0x3ff0000000057802 */ /* 0x000fe20000000f00 */
[----:B0-----:R-:W-:Y:S01]  /*00c0*/  IMAD.WIDE.U32 R2, R7, 0x10, R2 ;  /* 0x0000001007027825 */ /* 0x001fe200078e0002 */
[----:B------:R-:W-:-:S05]  /*00d0*/  CS2R R6, SRZ ;  /* 0x0000000000067805 */ /* 0x000fca000001ff00 */
[----:B-1----:R-:W-:Y:S01]  /*00e0*/  STG.E.128 desc[UR4][R2.64], R4 ;  /* 0x0000000402007986 */ /* 0x002fe2000c101d04 */
[----:B------:R-:W-:Y:S05]  /*00f0*/  EXIT ;  /* 0x000000000000794d */ /* 0x000fea0003800000 */
.L_x_89:
        /* <DEDUP_REMOVED lines=16> */
.L_x_109:


//--------------------- .nv.global.init           --------------------------
	.section	.nv.global.init,"aw",@progbits
	.align	16
.nv.global.init:
	.type		__cudart_sin_cos_coeffs,@object
	.size		__cudart_sin_cos_coeffs,(__cudart_i2opi_d - __cudart_sin_cos_coeffs)
__cudart_sin_cos_coeffs:
        /*0000*/ 	.byte	0x46, 0xd2, 0xb0, 0x2c, 0xf1, 0xe5, 0x5a, 0xbe, 0x92, 0xe3, 0xac, 0x69, 0xe3, 0x1d, 0xc7, 0x3e
        /*0010*/ 	.byte	0xa1, 0x62, 0xdb, 0x19, 0xa0, 0x01, 0x2a, 0xbf, 0x18, 0x08, 0x11, 0x11, 0x11, 0x11, 0x81, 0x3f
        /*0020*/ 	.byte	0x54, 0x55, 0x55, 0x55, 0x55, 0x55, 0xc5, 0xbf, 0x00, 0x00, 0x00, 0x00, 0x00, 0x00, 0x00, 0x00
        /*0030*/ 	.byte	0x00, 0x00, 0x00, 0x00, 0x00, 0x00, 0x00, 0x00, 0x64, 0x81, 0xfd, 0x20, 0x83, 0xff, 0xa8, 0xbd
        /*0040*/ 	.byte	0x28, 0x85, 0xef, 0xc1, 0xa7, 0xee, 0x21, 0x3e, 0xd9, 0xe6, 0x06, 0x8e, 0x4f, 0x7e, 0x92, 0xbe
        /*0050*/ 	.byte	0xe9, 0xbc, 0xdd, 0x19, 0xa0, 0x01, 0xfa, 0x3e, 0x47, 0x5d, 0xc1, 0x16, 0x6c, 0xc1, 0x56, 0xbf
        /*0060*/ 	.byte	0x51, 0x55, 0x55, 0x55, 0x55, 0x55, 0xa5, 0x3f, 0x00, 0x00, 0x00, 0x00, 0x00, 0x00, 0xe0, 0xbf
        /*0070*/ 	.byte	0x00, 0x00, 0x00, 0x00, 0x00, 0x00, 0xf0, 0x3f, 0x00, 0x00, 0x00, 0x00, 0x00, 0x00, 0x00, 0x00
	.type		__cudart_i2opi_d,@object
	.size		__cudart_i2opi_d,(.L_0 - __cudart_i2opi_d)
__cudart_i2opi_d:
        /* <DEDUP_REMOVED lines=9> */
.L_0:


//--------------------- .nv.shared.reserved.0     --------------------------
	.section	.nv.shared.reserved.0,"aw",@nobits
	.weak		__nv_reservedSMEM_offset_0_alias
	.size		__nv_reservedSMEM_offset_0_alias, 0, 64
	.other		__nv_reservedSMEM_offset_0_alias,@"STO_CUDA_RESERVED_SHARED STV_DEFAULT"
__nv_reservedSMEM_offset_0_alias:
	.zero		0
	.zero		64


//--------------------- .nv.shared._Z16jacobiNLSPassTwoP7double2S0_S0_S0_dd --------------------------
	.section	.nv.shared._Z16jacobiNLSPassTwoP7double2S0_S0_S0_dd,"aw",@nobits
	.sectionflags	@""
	.align	16
.nv.shared._Z16jacobiNLSPassTwoP7double2S0_S0_S0_dd:
	.zero		17440


//--------------------- .nv.shared._Z16jacobiNLSPassOneP7double2S0_S0_S0_dd --------------------------
	.section	.nv.shared._Z16jacobiNLSPassOneP7double2S0_S0_S0_dd,"aw",@nobits
	.sectionflags	@""
	.align	16
.nv.shared._Z16jacobiNLSPassOneP7double2S0_S0_S0_dd:
	.zero		17440


//--------------------- .nv.constant0._Z12computeErrorP7double2S0_S0_idd --------------------------
	.section	.nv.constant0._Z12computeErrorP7double2S0_S0_idd,"a",@progbits
	.sectionflags	@""
	.align	4
.nv.constant0._Z12computeErrorP7double2S0_S0_idd:
	.zero		944


//--------------------- .nv.constant0._Z16jacobiNLSPassTwoP7double2S0_S0_S0_dd --------------------------
	.section	.nv.constant0._Z16jacobiNLSPassTwoP7double2S0_S0_S0_dd,"a",@progbits
	.sectionflags	@""
	.align	4
.nv.constant0._Z16jacobiNLSPassTwoP7double2S0_S0_S0_dd:
	.zero		944


//--------------------- .nv.constant0._Z16jacobiNLSPassOneP7double2S0_S0_S0_dd --------------------------
	.section	.nv.constant0._Z16jacobiNLSPassOneP7double2S0_S0_S0_dd,"a",@progbits
	.sectionflags	@""
	.align	4
.nv.constant0._Z16jacobiNLSPassOneP7double2S0_S0_S0_dd:
	.zero		944


//--------------------- .nv.constant0._Z15jacobiEvaluateBP7double2S0_S0_dd --------------------------
	.section	.nv.constant0._Z15jacobiEvaluateBP7double2S0_S0_dd,"a",@progbits
	.sectionflags	@""
	.align	4
.nv.constant0._Z15jacobiEvaluateBP7double2S0_S0_dd:
	.zero		936


//--------------------- .nv.constant0._Z10computePhiP7double2S0_ --------------------------
	.section	.nv.constant0._Z10computePhiP7double2S0_,"a",@progbits
	.sectionflags	@""
	.align	4
.nv.constant0._Z10computePhiP7double2S0_:
	.zero		912


//--------------------- .nv.constant0._Z14boundabsKernelP7double2 --------------------------
	.section	.nv.constant0._Z14boundabsKernelP7double2,"a",@progbits
	.sectionflags	@""
	.align	4
.nv.constant0._Z14boundabsKernelP7double2:
	.zero		904


//--------------------- .nv.constant0._Z11boundKernelP7double2 --------------------------
	.section	.nv.constant0._Z11boundKernelP7double2,"a",@progbits
	.sectionflags	@""
	.align	4
.nv.constant0._Z11boundKernelP7double2:
	.zero		904


//--------------------- .nv.constant0._Z7initPhiP7double2S0_ --------------------------
	.section	.nv.constant0._Z7initPhiP7double2S0_,"a",@progbits
	.sectionflags	@""
	.align	4
.nv.constant0._Z7initPhiP7double2S0_:
	.zero		912


//--------------------- .nv.constant0._Z10pulseGaussP7double2 --------------------------
	.section	.nv.constant0._Z10pulseGaussP7double2,"a",@progbits
	.sectionflags	@""
	.align	4
.nv.constant0._Z10pulseGaussP7double2:
	.zero		904


//--------------------- .nv.constant0._Z7pulseXXP7double2 --------------------------
	.section	.nv.constant0._Z7pulseXXP7double2,"a",@progbits
	.sectionflags	@""
	.align	4
.nv.constant0._Z7pulseXXP7double2:
	.zero		904


//--------------------- .nv.constant0._Z8pulseSinP7double2 --------------------------
	.section	.nv.constant0._Z8pulseSinP7double2,"a",@progbits
	.sectionflags	@""
	.align	4
.nv.constant0._Z8pulseSinP7double2:
	.zero		904


//--------------------- .nv.constant0._Z8pulseBinP7double2 --------------------------
	.section	.nv.constant0._Z8pulseBinP7double2,"a",@progbits
	.sectionflags	@""
	.align	4
.nv.constant0._Z8pulseBinP7double2:
	.zero		904


//--------------------- SYMBOLS --------------------------

	.type		.nv.reservedSmem.offset0,@object
	.size		.nv.reservedSmem.offset0,0x4
	.type		.nv.reservedSmem.cap,@object
	.size		.nv.reservedSmem.cap,0x4
